def attn_fwd(
    Q,
    K,
    V,
    Out,
    Lse,
    sm_scale,
    stride_qz,
    stride_qh,
    stride_qm,
    stride_qk,
    stride_kz,
    stride_kh,
    stride_kn,
    stride_kk,
    stride_vz,
    stride_vh,
    stride_vn,
    stride_vk,
    stride_oz,
    stride_oh,
    stride_om,
    stride_ok,
    seqlen_q,
    seqlen_k,
    BLOCK_M: tl.constexpr,
    BLOCK_N: tl.constexpr,
    HEAD_DIM: tl.constexpr,
    CAUSAL: tl.constexpr,
):
    start_m = tl.program_id(0)
    off_hz = tl.program_id(1)
    q_off = off_hz * stride_qh
    k_off = off_hz * stride_kh
    v_off = off_hz * stride_vh
    offs_m = start_m * BLOCK_M + tl.arange(0, BLOCK_M)
    offs_d = tl.arange(0, HEAD_DIM)
    offs_n = tl.arange(0, BLOCK_N)
    q_ptrs = Q + q_off + offs_m[:, None] * stride_qm + offs_d[None, :] * stride_qk
    k_ptrs = K + k_off + offs_d[:, None] * stride_kk + offs_n[None, :] * stride_kn
    v_ptrs = V + v_off + offs_n[:, None] * stride_vn + offs_d[None, :] * stride_vk
    m_i = tl.full([BLOCK_M], float("-inf"), dtype=tl.float32)
    l_i = tl.zeros([BLOCK_M], dtype=tl.float32) + 1.0
    acc = tl.zeros([BLOCK_M, HEAD_DIM], dtype=tl.float32)
    q = tl.load(q_ptrs)
    acc, l_i, m_i = _attn_fwd_inner(
        acc,
        l_i,
        m_i,
        q,
        k_ptrs,
        v_ptrs,
        sm_scale,
        stride_kn,
        stride_vn,
        start_m,
        seqlen_k,
        BLOCK_M,
        BLOCK_N,
        HEAD_DIM,
        CAUSAL,
    )
    acc = acc / l_i[:, None]
    lse = m_i + tl.math.log2(l_i) / 1.4426950408889634
    o_ptrs = (
        Out
        + off_hz * stride_oh
        + offs_m[:, None] * stride_om
        + offs_d[None, :] * stride_ok
    )
    tl.store(o_ptrs, acc.to(Out.dtype.element_ty))
    tl.store(Lse + off_hz * seqlen_q + offs_m, lse)

# config = {"BLOCK_M": 128, "BLOCK_N": 16, "HEAD_DIM": 128, "arch": "sm_90", "causal": true, "dtype": "bf16", "num_stages": 3, "num_warps": 8}
# arch = sm_90


// ===== COMPILED SASS (sm_90a) =====

	.target	sm_90a

	.elftype	@"ET_EXEC"


//--------------------- .note.nv.tkinfo           --------------------------
	.section	.note.nv.tkinfo,"",@"SHT_NOTE"
	.sectionflags	@"SHF_NOTE_NV_TKINFO"
	.tkinfo
        /*0018*/ 	.word	0x00000002
        /*0030*/ 	.string	""
        /*0030*/ 	.string	"ptxas"
        /*0030*/ 	.string	"Cuda compilation tools, release 13.0, V13.0.88"
        /*0030*/ 	.string	"Build cuda_13.0.r13.0/compiler.36424714_0"
        /*0030*/ 	.string	"-v  -suppress-debug-info  -lineinfo  -arch sm_90a "



//--------------------- .note.nv.cuinfo           --------------------------
	.section	.note.nv.cuinfo,"",@"SHT_NOTE"
	.sectionflags	@"SHF_NOTE_NV_CUINFO"
        /*0018*/ 	.short	0x0002
        /*001a*/ 	.short	0x005a
        /*001c*/ 	.short	0x0082
	.zero		2


//--------------------- .nv.info                  --------------------------
	.section	.nv.info,"",@"SHT_CUDA_INFO"
	.align	4


	//----- nvinfo : EIATTR_REGCOUNT
	.align		4
        /*0000*/ 	.byte	0x04, 0x2f
        /*0002*/ 	.short	(.L_2 - .L_1)
	.align		4
.L_1:
        /*0004*/ 	.word	index@(attn_fwd)
        /*0008*/ 	.word	0x000000c1


	//----- nvinfo : EIATTR_FRAME_SIZE
	.align		4
.L_2:
        /*000c*/ 	.byte	0x04, 0x11
        /*000e*/ 	.short	(.L_4 - .L_3)
	.align		4
.L_3:
        /*0010*/ 	.word	index@(attn_fwd)
        /*0014*/ 	.word	0x00000000


	//----- nvinfo : EIATTR_MIN_STACK_SIZE
	.align		4
.L_4:
        /*0018*/ 	.byte	0x04, 0x12
        /*001a*/ 	.short	(.L_6 - .L_5)
	.align		4
.L_5:
        /*001c*/ 	.word	index@(attn_fwd)
        /*0020*/ 	.word	0x00000000
.L_6:


//--------------------- .nv.compat                --------------------------
	.section	.nv.compat,"",@"SHT_CUDA_COMPAT_INFO"
	.align	4
        /*0000*/ 	.byte	0x02, 0x09, 0x01, 0x00, 0x02, 0x02, 0x04, 0x00, 0x02, 0x05, 0x05, 0x00, 0x03, 0x07, 0x01, 0x01
        /*0010*/ 	.byte	0x02, 0x03, 0x00, 0x00, 0x02, 0x06, 0x01, 0x00, 0x04, 0x0b, 0x08, 0x00, 0x00, 0x00, 0x00, 0x00
        /*0020*/ 	.byte	0x00, 0x00, 0x00, 0x00


//--------------------- .nv.info.attn_fwd         --------------------------
	.section	.nv.info.attn_fwd,"",@"SHT_CUDA_INFO"
	.sectionflags	@""
	.align	4


	//----- nvinfo : EIATTR_CUDA_API_VERSION
	.align		4
        /*0000*/ 	.byte	0x04, 0x37
        /*0002*/ 	.short	(.L_8 - .L_7)
.L_7:
        /*0004*/ 	.word	0x00000082


	//----- nvinfo : EIATTR_KPARAM_INFO
	.align		4
.L_8:
        /*0008*/ 	.byte	0x04, 0x17
        /*000a*/ 	.short	(.L_10 - .L_9)
.L_9:
        /*000c*/ 	.word	0x00000000
        /*0010*/ 	.short	0x0019
        /*0012*/ 	.short	0x0080
        /*0014*/ 	.byte	0x00, 0xf4, 0x21, 0x00


	//----- nvinfo : EIATTR_KPARAM_INFO
	.align		4
.L_10:
        /*0018*/ 	.byte	0x04, 0x17
        /*001a*/ 	.short	(.L_12 - .L_11)
.L_11:
        /*001c*/ 	.word	0x00000000
        /*0020*/ 	.short	0x0018
        /*0022*/ 	.short	0x0078
        /*0024*/ 	.byte	0x00, 0xf4, 0x21, 0x00


	//----- nvinfo : EIATTR_KPARAM_INFO
	.align		4
.L_12:
        /*0028*/ 	.byte	0x04, 0x17
        /*002a*/ 	.short	(.L_14 - .L_13)
.L_13:
        /*002c*/ 	.word	0x00000000
        /*0030*/ 	.short	0x0017
        /*0032*/ 	.short	0x0070
        /*0034*/ 	.byte	0x00, 0xf0, 0x11, 0x00


	//----- nvinfo : EIATTR_KPARAM_INFO
	.align		4
.L_14:
        /*0038*/ 	.byte	0x04, 0x17
        /*003a*/ 	.short	(.L_16 - .L_15)
.L_15:
        /*003c*/ 	.word	0x00000000
        /*0040*/ 	.short	0x0016
        /*0042*/ 	.short	0x006c
        /*0044*/ 	.byte	0x00, 0xf0, 0x11, 0x00


	//----- nvinfo : EIATTR_KPARAM_INFO
	.align		4
.L_16:
        /*0048*/ 	.byte	0x04, 0x17
        /*004a*/ 	.short	(.L_18 - .L_17)
.L_17:
        /*004c*/ 	.word	0x00000000
        /*0050*/ 	.short	0x0015
        /*0052*/ 	.short	0x0068
        /*0054*/ 	.byte	0x00, 0xf0, 0x11, 0x00


	//----- nvinfo : EIATTR_KPARAM_INFO
	.align		4
.L_18:
        /*0058*/ 	.byte	0x04, 0x17
        /*005a*/ 	.short	(.L_20 - .L_19)
.L_19:
        /*005c*/ 	.word	0x00000000
        /*0060*/ 	.short	0x0014
        /*0062*/ 	.short	0x0064
        /*0064*/ 	.byte	0x00, 0xf0, 0x11, 0x00


	//----- nvinfo : EIATTR_KPARAM_INFO
	.align		4
.L_20:
        /*0068*/ 	.byte	0x04, 0x17
        /*006a*/ 	.short	(.L_22 - .L_21)
.L_21:
        /*006c*/ 	.word	0x00000000
        /*0070*/ 	.short	0x0013
        /*0072*/ 	.short	0x0060
        /*0074*/ 	.byte	0x00, 0xf0, 0x11, 0x00


	//----- nvinfo : EIATTR_KPARAM_INFO
	.align		4
.L_22:
        /*0078*/ 	.byte	0x04, 0x17
        /*007a*/ 	.short	(.L_24 - .L_23)
.L_23:
        /*007c*/ 	.word	0x00000000
        /*0080*/ 	.short	0x0012
        /*0082*/ 	.short	0x005c
        /*0084*/ 	.byte	0x00, 0xf0, 0x11, 0x00


	//----- nvinfo : EIATTR_KPARAM_INFO
	.align		4
.L_24:
        /*0088*/ 	.byte	0x04, 0x17
        /*008a*/ 	.short	(.L_26 - .L_25)
.L_25:
        /*008c*/ 	.word	0x00000000
        /*0090*/ 	.short	0x0011
        /*0092*/ 	.short	0x0058
        /*0094*/ 	.byte	0x00, 0xf0, 0x11, 0x00


	//----- nvinfo : EIATTR_KPARAM_INFO
	.align		4
.L_26:
        /*0098*/ 	.byte	0x04, 0x17
        /*009a*/ 	.short	(.L_28 - .L_27)
.L_27:
        /*009c*/ 	.word	0x00000000
        /*00a0*/ 	.short	0x0010
        /*00a2*/ 	.short	0x0054
        /*00a4*/ 	.byte	0x00, 0xf0, 0x11, 0x00


	//----- nvinfo : EIATTR_KPARAM_INFO
	.align		4
.L_28:
        /*00a8*/ 	.byte	0x04, 0x17
        /*00aa*/ 	.short	(.L_30 - .L_29)
.L_29:
        /*00ac*/ 	.word	0x00000000
        /*00b0*/ 	.short	0x000f
        /*00b2*/ 	.short	0x0050
        /*00b4*/ 	.byte	0x00, 0xf0, 0x11, 0x00


	//----- nvinfo : EIATTR_KPARAM_INFO
	.align		4
.L_30:
        /*00b8*/ 	.byte	0x04, 0x17
        /*00ba*/ 	.short	(.L_32 - .L_31)
.L_31:
        /*00bc*/ 	.word	0x00000000
        /*00c0*/ 	.short	0x000e
        /*00c2*/ 	.short	0x004c
        /*00c4*/ 	.byte	0x00, 0xf0, 0x11, 0x00


	//----- nvinfo : EIATTR_KPARAM_INFO
	.align		4
.L_32:
        /*00c8*/ 	.byte	0x04, 0x17
        /*00ca*/ 	.short	(.L_34 - .L_33)
.L_33:
        /*00cc*/ 	.word	0x00000000
        /*00d0*/ 	.short	0x000d
        /*00d2*/ 	.short	0x0048
        /*00d4*/ 	.byte	0x00, 0xf0, 0x11, 0x00


	//----- nvinfo : EIATTR_KPARAM_INFO
	.align		4
.L_34:
        /*00d8*/ 	.byte	0x04, 0x17
        /*00da*/ 	.short	(.L_36 - .L_35)
.L_35:
        /*00dc*/ 	.word	0x00000000
        /*00e0*/ 	.short	0x000c
        /*00e2*/ 	.short	0x0044
        /*00e4*/ 	.byte	0x00, 0xf0, 0x11, 0x00


	//----- nvinfo : EIATTR_KPARAM_INFO
	.align		4
.L_36:
        /*00e8*/ 	.byte	0x04, 0x17
        /*00ea*/ 	.short	(.L_38 - .L_37)
.L_37:
        /*00ec*/ 	.word	0x00000000
        /*00f0*/ 	.short	0x000b
        /*00f2*/ 	.short	0x0040
        /*00f4*/ 	.byte	0x00, 0xf0, 0x11, 0x00


	//----- nvinfo : EIATTR_KPARAM_INFO
	.align		4
.L_38:
        /*00f8*/ 	.byte	0x04, 0x17
        /*00fa*/ 	.short	(.L_40 - .L_39)
.L_39:
        /*00fc*/ 	.word	0x00000000
        /*0100*/ 	.short	0x000a
        /*0102*/ 	.short	0x003c
        /*0104*/ 	.byte	0x00, 0xf0, 0x11, 0x00


	//----- nvinfo : EIATTR_KPARAM_INFO
	.align		4
.L_40:
        /*0108*/ 	.byte	0x04, 0x17
        /*010a*/ 	.short	(.L_42 - .L_41)
.L_41:
        /*010c*/ 	.word	0x00000000
        /*0110*/ 	.short	0x0009
        /*0112*/ 	.short	0x0038
        /*0114*/ 	.byte	0x00, 0xf0, 0x11, 0x00


	//----- nvinfo : EIATTR_KPARAM_INFO
	.align		4
.L_42:
        /*0118*/ 	.byte	0x04, 0x17
        /*011a*/ 	.short	(.L_44 - .L_43)
.L_43:
        /*011c*/ 	.word	0x00000000
        /*0120*/ 	.short	0x0008
        /*0122*/ 	.short	0x0034
        /*0124*/ 	.byte	0x00, 0xf0, 0x11, 0x00


	//----- nvinfo : EIATTR_KPARAM_INFO
	.align		4
.L_44:
        /*0128*/ 	.byte	0x04, 0x17
        /*012a*/ 	.short	(.L_46 - .L_45)
.L_45:
        /*012c*/ 	.word	0x00000000
        /*0130*/ 	.short	0x0007
        /*0132*/ 	.short	0x0030
        /*0134*/ 	.byte	0x00, 0xf0, 0x11, 0x00


	//----- nvinfo : EIATTR_KPARAM_INFO
	.align		4
.L_46:
        /*0138*/ 	.byte	0x04, 0x17
        /*013a*/ 	.short	(.L_48 - .L_47)
.L_47:
        /*013c*/ 	.word	0x00000000
        /*0140*/ 	.short	0x0006
        /*0142*/ 	.short	0x002c
        /*0144*/ 	.byte	0x00, 0xf0, 0x11, 0x00


	//----- nvinfo : EIATTR_KPARAM_INFO
	.align		4
.L_48:
        /*0148*/ 	.byte	0x04, 0x17
        /*014a*/ 	.short	(.L_50 - .L_49)
.L_49:
        /*014c*/ 	.word	0x00000000
        /*0150*/ 	.short	0x0005
        /*0152*/ 	.short	0x0028
        /*0154*/ 	.byte	0x00, 0xf0, 0x11, 0x00


	//----- nvinfo : EIATTR_KPARAM_INFO
	.align		4
.L_50:
        /*0158*/ 	.byte	0x04, 0x17
        /*015a*/ 	.short	(.L_52 - .L_51)
.L_51:
        /*015c*/ 	.word	0x00000000
        /*0160*/ 	.short	0x0004
        /*0162*/ 	.short	0x0020
        /*0164*/ 	.byte	0x00, 0xf4, 0x21, 0x00


	//----- nvinfo : EIATTR_KPARAM_INFO
	.align		4
.L_52:
        /*0168*/ 	.byte	0x04, 0x17
        /*016a*/ 	.short	(.L_54 - .L_53)
.L_53:
        /*016c*/ 	.word	0x00000000
        /*0170*/ 	.short	0x0003
        /*0172*/ 	.short	0x0018
        /*0174*/ 	.byte	0x00, 0xf4, 0x21, 0x00


	//----- nvinfo : EIATTR_KPARAM_INFO
	.align		4
.L_54:
        /*0178*/ 	.byte	0x04, 0x17
        /*017a*/ 	.short	(.L_56 - .L_55)
.L_55:
        /*017c*/ 	.word	0x00000000
        /*0180*/ 	.short	0x0002
        /*0182*/ 	.short	0x0010
        /*0184*/ 	.byte	0x00, 0xf4, 0x21, 0x00


	//----- nvinfo : EIATTR_KPARAM_INFO
	.align		4
.L_56:
        /*0188*/ 	.byte	0x04, 0x17
        /*018a*/ 	.short	(.L_58 - .L_57)
.L_57:
        /*018c*/ 	.word	0x00000000
        /*0190*/ 	.short	0x0001
        /*0192*/ 	.short	0x0008
        /*0194*/ 	.byte	0x00, 0xf4, 0x21, 0x00


	//----- nvinfo : EIATTR_KPARAM_INFO
	.align		4
.L_58:
        /*0198*/ 	.byte	0x04, 0x17
        /*019a*/ 	.short	(.L_60 - .L_59)
.L_59:
        /*019c*/ 	.word	0x00000000
        /*01a0*/ 	.short	0x0000
        /*01a2*/ 	.short	0x0000
        /*01a4*/ 	.byte	0x00, 0xf4, 0x21, 0x00


	//----- nvinfo : EIATTR_SPARSE_MMA_MASK
	.align		4
.L_60:
        /*01a8*/ 	.byte	0x03, 0x50
        /*01aa*/ 	.short	0x0000


	//----- nvinfo : EIATTR_MAXREG_COUNT
	.align		4
        /*01ac*/ 	.byte	0x03, 0x1b
        /*01ae*/ 	.short	0x00ff


	//----- nvinfo : EIATTR_NUM_BARRIERS
	.align		4
        /*01b0*/ 	.byte	0x02, 0x4c
        /*01b2*/ 	.byte	0x01
	.zero		1


	//----- nvinfo : EIATTR_MERCURY_ISA_VERSION
	.align		4
        /*01b4*/ 	.byte	0x03, 0x5f
        /*01b6*/ 	.short	0x0101


	//----- nvinfo : EIATTR_COOP_GROUP_MASK_REGIDS
	.align		4
        /*01b8*/ 	.byte	0x04, 0x29
        /*01ba*/ 	.short	(.L_62 - .L_61)


	//   ....[0]....
.L_61:
        /*01bc*/ 	.word	0xffffffff


	//   ....[1]....
        /*01c0*/ 	.word	0xffffffff


	//   ....[2]....
        /*01c4*/ 	.word	0xffffffff


	//   ....[3]....
        /*01c8*/ 	.word	0xffffffff


	//   ....[4]....
        /*01cc*/ 	.word	0xffffffff


	//   ....[5]....
        /*01d0*/ 	.word	0xffffffff


	//   ....[6]....
        /*01d4*/ 	.word	0xffffffff


	//   ....[7]....
        /*01d8*/ 	.word	0xffffffff


	//----- nvinfo : EIATTR_COOP_GROUP_INSTR_OFFSETS
	.align		4
.L_62:
        /*01dc*/ 	.byte	0x04, 0x28
        /*01de*/ 	.short	(.L_64 - .L_63)


	//   ....[0]....
.L_63:
        /*01e0*/ 	.word	0x00002760


	//   ....[1]....
        /*01e4*/ 	.word	0x00002880


	//   ....[2]....
        /*01e8*/ 	.word	0x00002890


	//   ....[3]....
        /*01ec*/ 	.word	0x000028c0


	//   ....[4]....
        /*01f0*/ 	.word	0x00003060


	//   ....[5]....
        /*01f4*/ 	.word	0x00003070


	//   ....[6]....
        /*01f8*/ 	.word	0x000030c0


	//   ....[7]....
        /*01fc*/ 	.word	0x000030d0


	//----- nvinfo : EIATTR_EXIT_INSTR_OFFSETS
	.align		4
.L_64:
        /*0200*/ 	.byte	0x04, 0x1c
        /*0202*/ 	.short	(.L_66 - .L_65)


	//   ....[0]....
.L_65:
        /*0204*/ 	.word	0x00005e90


	//   ....[1]....
        /*0208*/ 	.word	0x00005ec0


	//----- nvinfo : EIATTR_REQNTID
	.align		4
.L_66:
        /*020c*/ 	.byte	0x04, 0x10
        /*020e*/ 	.short	(.L_68 - .L_67)
.L_67:
        /*0210*/ 	.word	0x00000100
        /*0214*/ 	.word	0x00000001
        /*0218*/ 	.word	0x00000001


	//----- nvinfo : EIATTR_CBANK_PARAM_SIZE
	.align		4
.L_68:
        /*021c*/ 	.byte	0x03, 0x19
        /*021e*/ 	.short	0x0088


	//----- nvinfo : EIATTR_PARAM_CBANK
	.align		4
        /*0220*/ 	.byte	0x04, 0x0a
        /*0222*/ 	.short	(.L_70 - .L_69)
	.align		4
.L_69:
        /*0224*/ 	.word	index@(.nv.constant0.attn_fwd)
        /*0228*/ 	.short	0x0210
        /*022a*/ 	.short	0x0088


	//----- nvinfo : EIATTR_SW_WAR
	.align		4
.L_70:
        /*022c*/ 	.byte	0x04, 0x36
        /*022e*/ 	.short	(.L_72 - .L_71)
.L_71:
        /*0230*/ 	.word	0x00000008
.L_72:


//--------------------- .nv.callgraph             --------------------------
	.section	.nv.callgraph,"",@"SHT_CUDA_CALLGRAPH"
	.align	4
	.sectionentsize	8
	.align		4
        /*0000*/ 	.word	0x00000000
	.align		4
        /*0004*/ 	.word	0xffffffff
	.align		4
        /*0008*/ 	.word	0x00000000
	.align		4
        /*000c*/ 	.word	0xfffffffe
	.align		4
        /*0010*/ 	.word	0x00000000
	.align		4
        /*0014*/ 	.word	0xfffffffd
	.align		4
        /*0018*/ 	.word	0x00000000
	.align		4
        /*001c*/ 	.word	0xfffffffc


//--------------------- .nv.constant4             --------------------------
	.section	.nv.constant4,"a",@progbits
	.align	8
	.align		8
.nv.constant4:
        /*0000*/ 	.dword	_$_str


//--------------------- .text.attn_fwd            --------------------------
	.section	.text.attn_fwd,"ax",@progbits
	.align	128
        .global         attn_fwd
        .type           attn_fwd,@function
        .size           attn_fwd,(.L_x_3 - attn_fwd)
        .other          attn_fwd,@"STO_CUDA_ENTRY STV_DEFAULT"
attn_fwd:
.text.attn_fwd:
[----:B------:R-:W-:Y:S01]  /*0000*/  LDC R1, c[0x0][0x28] ;  /* 0x00000a00ff017b82 */ /* 0x000fe20000000800 */
[----:B------:R-:W0:Y:S07]  /*0010*/  S2R R5, SR_CTAID.X ;  /* 0x0000000000057919 */ /* 0x000e2e0000002500 */
[----:B------:R-:W1:Y:S01]  /*0020*/  S2UR UR7, SR_CTAID.Y ;  /* 0x00000000000779c3 */ /* 0x000e620000002600 */
[----:B------:R-:W-:Y:S01]  /*0030*/  ULDC.64 UR4, c[0x0][0x240] ;  /* 0x0000900000047ab9 */ /* 0x000fe20000000a00 */
[----:B------:R-:W-:Y:S01]  /*0040*/  ULDC.64 UR22, c[0x0][0x208] ;  /* 0x0000820000167ab9 */ /* 0x000fe20000000a00 */
[----:B------:R-:W2:Y:S05]  /*0050*/  S2R R4, SR_TID.X ;  /* 0x0000000000047919 */ /* 0x000eaa0000002100 */
[----:B------:R-:W3:Y:S08]  /*0060*/  LDC R13, c[0x0][0x248] ;  /* 0x00009200ff0d7b82 */ /* 0x000ef00000000800 */
[----:B------:R-:W4:Y:S01]  /*0070*/  LDC.64 R10, c[0x0][0x210] ;  /* 0x00008400ff0a7b82 */ /* 0x000f220000000a00 */
[----:B-1----:R-:W-:-:S04]  /*0080*/  UIMAD UR4, UR7, UR4, URZ ;  /* 0x00000004070472a4 */ /* 0x002fc8000f8e023f */
[----:B------:R-:W-:Y:S01]  /*0090*/  USHF.L.U32 UR6, UR4, 0x1, URZ ;  /* 0x0000000104067899 */ /* 0x000fe2000800063f */
[----:B0-----:R-:W-:Y:S01]  /*00a0*/  IMAD.SHL.U32 R5, R5, 0x80, RZ ;  /* 0x0000008005057824 */ /* 0x001fe200078e00ff */
[----:B--2---:R-:W-:-:S04]  /*00b0*/  SHF.R.U32.HI R6, RZ, 0x7, R4 ;  /* 0x00000007ff067819 */ /* 0x004fc80000011604 */
[----:B------:R-:W-:Y:S02]  /*00c0*/  LOP3.LUT R0, R5, 0x7f, R4, 0xf8, !PT ;  /* 0x0000007f05007812 */ /* 0x000fe400078ef804 */
[----:B------:R-:W-:-:S03]  /*00d0*/  SGXT.U32 R6, R6, 0x1 ;  /* 0x000000010606781a */ /* 0x000fc60000000000 */
[----:B------:R-:W-:Y:S01]  /*00e0*/  IMAD R2, R0, UR5, RZ ;  /* 0x0000000500027c24 */ /* 0x000fe2000f8e02ff */
[----:B------:R-:W-:Y:S01]  /*00f0*/  UIMAD.WIDE UR4, UR4, 0x2, URZ ;  /* 0x00000002040478a5 */ /* 0x000fe2000f8e023f */
[----:B---3--:R-:W-:Y:S02]  /*0100*/  IMAD R8, R6, R13, RZ ;  /* 0x0000000d06087224 */ /* 0x008fe400078e02ff */
[C---:B------:R-:W-:Y:S02]  /*0110*/  IMAD.SHL.U32 R7, R2.reuse, 0x2, RZ ;  /* 0x0000000202077824 */ /* 0x040fe400078e00ff */
[----:B------:R-:W-:Y:S02]  /*0120*/  IMAD R12, R13, 0x2, R8 ;  /* 0x000000020d0c7824 */ /* 0x000fe400078e0208 */
[----:B------:R-:W-:Y:S01]  /*0130*/  IMAD.HI R2, R2, 0x2, RZ ;  /* 0x0000000202027827 */ /* 0x000fe200078e02ff */
[----:B----4-:R-:W-:-:S03]  /*0140*/  IADD3 R7, P0, P1, R7, UR6, R10 ;  /* 0x0000000607077c10 */ /* 0x010fc6000f91e00a */
[C---:B------:R-:W-:Y:S01]  /*0150*/  IMAD R18, R13.reuse, 0x2, R12 ;  /* 0x000000020d127824 */ /* 0x040fe200078e020c */
[----:B------:R-:W-:Y:S02]  /*0160*/  IADD3.X R2, R2, UR5, R11, P0, P1 ;  /* 0x0000000502027c10 */ /* 0x000fe400087e240b */
[-C--:B------:R-:W-:Y:S01]  /*0170*/  LEA R10, P0, R8, R7.reuse, 0x1 ;  /* 0x00000007080a7211 */ /* 0x080fe200078008ff */
[C---:B------:R-:W-:Y:S01]  /*0180*/  IMAD R22, R13.reuse, 0x2, R18 ;  /* 0x000000020d167824 */ /* 0x040fe200078e0212 */
[-C--:B------:R-:W-:Y:S02]  /*0190*/  LEA R14, P1, R12, R7.reuse, 0x1 ;  /* 0x000000070c0e7211 */ /* 0x080fe400078208ff */
[-C--:B------:R-:W-:Y:S02]  /*01a0*/  LEA.HI.X.SX32 R11, R8, R2.reuse, 0x1, P0 ;  /* 0x00000002080b7211 */ /* 0x080fe400000f0eff */
[-C--:B------:R-:W-:Y:S01]  /*01b0*/  LEA.HI.X.SX32 R15, R12, R2.reuse, 0x1, P1 ;  /* 0x000000020c0f7211 */ /* 0x080fe200008f0eff */
[C---:B------:R-:W-:Y:S01]  /*01c0*/  IMAD R12, R13.reuse, 0x2, R22 ;  /* 0x000000020d0c7824 */ /* 0x040fe200078e0216 */
[CC--:B------:R-:W-:Y:S01]  /*01d0*/  LEA R16, P0, R18.reuse, R7.reuse, 0x1 ;  /* 0x0000000712107211 */ /* 0x0c0fe200078008ff */
[----:B------:R-:W2:Y:S02]  /*01e0*/  LDG.E.U16 R3, desc[UR22][R10.64] ;  /* 0x000000160a037981 */ /* 0x000ea4000c1e1500 */
[----:B------:R-:W-:Y:S01]  /*01f0*/  IMAD R24, R13, 0x2, R12 ;  /* 0x000000020d187824 */ /* 0x000fe200078e020c */
[----:B------:R-:W-:Y:S01]  /*0200*/  LEA.HI.X.SX32 R17, R18, R2, 0x1, P0 ;  /* 0x0000000212117211 */ /* 0x000fe200000f0eff */
[----:B------:R0:W3:Y:S01]  /*0210*/  LDG.E.U16 R8, desc[UR22][R14.64] ;  /* 0x000000160e087981 */ /* 0x0000e2000c1e1500 */
[----:B------:R-:W-:-:S02]  /*0220*/  LEA R18, P0, R22, R7, 0x1 ;  /* 0x0000000716127211 */ /* 0x000fc400078008ff */
[-C--:B------:R-:W-:Y:S01]  /*0230*/  LEA R20, P1, R12, R7.reuse, 0x1 ;  /* 0x000000070c147211 */ /* 0x080fe200078208ff */
[----:B------:R1:W4:Y:S01]  /*0240*/  LDG.E.U16 R9, desc[UR22][R16.64] ;  /* 0x0000001610097981 */ /* 0x000322000c1e1500 */
[-C--:B------:R-:W-:Y:S02]  /*0250*/  LEA.HI.X.SX32 R19, R22, R2.reuse, 0x1, P0 ;  /* 0x0000000216137211 */ /* 0x080fe400000f0eff */
[-C--:B------:R-:W-:Y:S01]  /*0260*/  LEA.HI.X.SX32 R21, R12, R2.reuse, 0x1, P1 ;  /* 0x000000020c157211 */ /* 0x080fe200008f0eff */
[C---:B------:R-:W-:Y:S01]  /*0270*/  IMAD R12, R13.reuse, 0x2, R24 ;  /* 0x000000020d0c7824 */ /* 0x040fe200078e0218 */
[CC--:B------:R-:W-:Y:S01]  /*0280*/  LEA R22, P0, R24.reuse, R7.reuse, 0x1 ;  /* 0x0000000718167211 */ /* 0x0c0fe200078008ff */
[----:B------:R5:W4:Y:S03]  /*0290*/  LDG.E.U16 R10, desc[UR22][R18.64] ;  /* 0x00000016120a7981 */ /* 0x000b26000c1e1500 */
[-C--:B------:R-:W-:Y:S01]  /*02a0*/  LEA.HI.X.SX32 R23, R24, R2.reuse, 0x1, P0 ;  /* 0x0000000218177211 */ /* 0x080fe200000f0eff */
[C---:B------:R-:W-:Y:S01]  /*02b0*/  IMAD R26, R13.reuse, 0x2, R12 ;  /* 0x000000020d1a7824 */ /* 0x040fe200078e020c */
[CC--:B0-----:R-:W-:Y:S01]  /*02c0*/  LEA R14, P0, R12.reuse, R7.reuse, 0x1 ;  /* 0x000000070c0e7211 */ /* 0x0c1fe200078008ff */
[----:B------:R0:W3:Y:S03]  /*02d0*/  LDG.E.U16 R11, desc[UR22][R20.64] ;  /* 0x00000016140b7981 */ /* 0x0000e6000c1e1500 */
[-C--:B------:R-:W-:Y:S01]  /*02e0*/  LEA.HI.X.SX32 R15, R12, R2.reuse, 0x1, P0 ;  /* 0x000000020c0f7211 */ /* 0x080fe200000f0eff */
[C---:B------:R-:W-:Y:S01]  /*02f0*/  IMAD R12, R13.reuse, 0x2, R26 ;  /* 0x000000020d0c7824 */ /* 0x040fe200078e021a */
[-C--:B-1----:R-:W-:Y:S01]  /*0300*/  LEA R16, P0, R26, R7.reuse, 0x1 ;  /* 0x000000071a107211 */ /* 0x082fe200078008ff */
[----:B------:R-:W4:Y:S02]  /*0310*/  LDG.E.U16 R31, desc[UR22][R22.64] ;  /* 0x00000016161f7981 */ /* 0x000f24000c1e1500 */
[----:B------:R-:W-:Y:S01]  /*0320*/  IMAD R28, R13, 0x2, R12 ;  /* 0x000000020d1c7824 */ /* 0x000fe200078e020c */
[----:B------:R-:W-:Y:S01]  /*0330*/  LEA R24, P1, R12, R7, 0x1 ;  /* 0x000000070c187211 */ /* 0x000fe200078208ff */
[----:B------:R1:W4:Y:S01]  /*0340*/  LDG.E.U16 R33, desc[UR22][R14.64] ;  /* 0x000000160e217981 */ /* 0x000322000c1e1500 */
[----:B------:R-:W-:-:S02]  /*0350*/  LEA.HI.X.SX32 R17, R26, R2, 0x1, P0 ;  /* 0x000000021a117211 */ /* 0x000fc400000f0eff */
[-C--:B------:R-:W-:Y:S01]  /*0360*/  LEA.HI.X.SX32 R25, R12, R2.reuse, 0x1, P1 ;  /* 0x000000020c197211 */ /* 0x080fe200008f0eff */
[C---:B------:R-:W-:Y:S01]  /*0370*/  IMAD R12, R13.reuse, 0x2, R28 ;  /* 0x000000020d0c7824 */ /* 0x040fe200078e021c */
[CC--:B-----5:R-:W-:Y:S01]  /*0380*/  LEA R18, P0, R28.reuse, R7.reuse, 0x1 ;  /* 0x000000071c127211 */ /* 0x0e0fe200078008ff */
[----:B------:R5:W4:Y:S03]  /*0390*/  LDG.E.U16 R35, desc[UR22][R16.64] ;  /* 0x0000001610237981 */ /* 0x000b26000c1e1500 */
[-C--:B------:R-:W-:Y:S01]  /*03a0*/  LEA.HI.X.SX32 R19, R28, R2.reuse, 0x1, P0 ;  /* 0x000000021c137211 */ /* 0x080fe200000f0eff */
[C---:B------:R-:W-:Y:S01]  /*03b0*/  IMAD R26, R13.reuse, 0x2, R12 ;  /* 0x000000020d1a7824 */ /* 0x040fe200078e020c */
[CC--:B0-----:R-:W-:Y:S01]  /*03c0*/  LEA R20, P0, R12.reuse, R7.reuse, 0x1 ;  /* 0x000000070c147211 */ /* 0x0c1fe200078008ff */
[----:B------:R-:W4:Y:S03]  /*03d0*/  LDG.E.U16 R37, desc[UR22][R24.64] ;  /* 0x0000001618257981 */ /* 0x000f26000c1e1500 */
[-C--:B------:R-:W-:Y:S01]  /*03e0*/  LEA.HI.X.SX32 R21, R12, R2.reuse, 0x1, P0 ;  /* 0x000000020c157211 */ /* 0x080fe200000f0eff */
[C---:B------:R-:W-:Y:S01]  /*03f0*/  IMAD R12, R13.reuse, 0x2, R26 ;  /* 0x000000020d0c7824 */ /* 0x040fe200078e021a */
[-C--:B-1----:R-:W-:Y:S01]  /*0400*/  LEA R14, P0, R26, R7.reuse, 0x1 ;  /* 0x000000071a0e7211 */ /* 0x082fe200078008ff */
[----:B------:R0:W4:Y:S02]  /*0410*/  LDG.E.U16 R39, desc[UR22][R18.64] ;  /* 0x0000001612277981 */ /* 0x000124000c1e1500 */
        /* <DEDUP_REMOVED lines=32> */
[C---:B------:R-:W-:Y:S01]  /*0620*/  IMAD R28, R13.reuse, 0x2, R12 ;  /* 0x000000020d1c7824 */ /* 0x040fe200078e020c */
[-C--:B------:R-:W-:Y:S01]  /*0630*/  LEA R22, P1, R12, R7.reuse, 0x1 ;  /* 0x000000070c167211 */ /* 0x080fe200078208ff */
[----:B------:R1:W4:Y:S01]  /*0640*/  LDG.E.U16 R53, desc[UR22][R16.64] ;  /* 0x0000001610357981 */ /* 0x000322000c1e1500 */
[----:B------:R-:W-:Y:S01]  /*0650*/  LEA.HI.X.SX32 R19, R26, R2, 0x1, P0 ;  /* 0x000000021a137211 */ /* 0x000fe200000f0eff */
[----:B------:R-:W-:Y:S01]  /*0660*/  IMAD R26, R13, 0x2, R28 ;  /* 0x000000020d1a7824 */ /* 0x000fe200078e021c */
[----:B-----5:R-:W-:-:S02]  /*0670*/  LEA R20, P0, R28, R7, 0x1 ;  /* 0x000000071c147211 */ /* 0x020fc400078008ff */
[-C--:B------:R-:W-:Y:S01]  /*0680*/  LEA.HI.X.SX32 R23, R12, R2.reuse, 0x1, P1 ;  /* 0x000000020c177211 */ /* 0x080fe200008f0eff */
[C---:B------:R-:W-:Y:S01]  /*0690*/  IMAD R12, R13.reuse, 0x2, R26 ;  /* 0x000000020d0c7824 */ /* 0x040fe200078e021a */
[-C--:B------:R-:W-:Y:S01]  /*06a0*/  LEA.HI.X.SX32 R21, R28, R2.reuse, 0x1, P0 ;  /* 0x000000021c157211 */ /* 0x080fe200000f0eff */
[----:B------:R5:W4:Y:S01]  /*06b0*/  LDG.E.U16 R54, desc[UR22][R18.64] ;  /* 0x0000001612367981 */ /* 0x000b22000c1e1500 */
[CC--:B0-----:R-:W-:Y:S01]  /*06c0*/  LEA R14, P0, R26.reuse, R7.reuse, 0x1 ;  /* 0x000000071a0e7211 */ /* 0x0c1fe200078008ff */
[C---:B------:R-:W-:Y:S02]  /*06d0*/  IMAD R28, R13.reuse, 0x2, R12 ;  /* 0x000000020d1c7824 */ /* 0x040fe400078e020c */
[----:B------:R0:W4:Y:S01]  /*06e0*/  LDG.E.U16 R56, desc[UR22][R20.64] ;  /* 0x0000001614387981 */ /* 0x000122000c1e1500 */
[-C--:B------:R-:W-:Y:S01]  /*06f0*/  LEA.HI.X.SX32 R15, R26, R2.reuse, 0x1, P0 ;  /* 0x000000021a0f7211 */ /* 0x080fe200000f0eff */
[C---:B------:R-:W-:Y:S01]  /*0700*/  IMAD R26, R13.reuse, 0x2, R28 ;  /* 0x000000020d1a7824 */ /* 0x040fe200078e021c */
[-C--:B-1----:R-:W-:Y:S01]  /*0710*/  LEA R16, P0, R12, R7.reuse, 0x1 ;  /* 0x000000070c107211 */ /* 0x082fe200078008ff */
[----:B------:R-:W4:Y:S02]  /*0720*/  LDG.E.U16 R55, desc[UR22][R22.64] ;  /* 0x0000001616377981 */ /* 0x000f24000c1e1500 */
[C---:B------:R-:W-:Y:S01]  /*0730*/  IMAD R30, R13.reuse, 0x2, R26 ;  /* 0x000000020d1e7824 */ /* 0x040fe200078e021a */
[----:B------:R-:W-:Y:S01]  /*0740*/  LEA R24, P1, R28, R7, 0x1 ;  /* 0x000000071c187211 */ /* 0x000fe200078208ff */
[----:B------:R1:W4:Y:S01]  /*0750*/  LDG.E.U16 R57, desc[UR22][R14.64] ;  /* 0x000000160e397981 */ /* 0x000322000c1e1500 */
[-C--:B------:R-:W-:Y:S01]  /*0760*/  LEA.HI.X.SX32 R17, R12, R2.reuse, 0x1, P0 ;  /* 0x000000020c117211 */ /* 0x080fe200000f0eff */
[----:B------:R-:W-:Y:S01]  /*0770*/  IMAD R12, R13, 0x2, R30 ;  /* 0x000000020d0c7824 */ /* 0x000fe200078e021e */
[----:B------:R-:W-:-:S02]  /*0780*/  LEA.HI.X.SX32 R25, R28, R2, 0x1, P1 ;  /* 0x000000021c197211 */ /* 0x000fc400008f0eff */
[CC--:B-----5:R-:W-:Y:S01]  /*0790*/  LEA R18, P0, R26.reuse, R7.reuse, 0x1 ;  /* 0x000000071a127211 */ /* 0x0e0fe200078008ff */
[C---:B------:R-:W-:Y:S01]  /*07a0*/  IMAD R28, R13.reuse, 0x2, R12 ;  /* 0x000000020d1c7824 */ /* 0x040fe200078e020c */
[----:B------:R5:W4:Y:S02]  /*07b0*/  LDG.E.U16 R58, desc[UR22][R16.64] ;  /* 0x00000016103a7981 */ /* 0x000b24000c1e1500 */
[-C--:B------:R-:W-:Y:S01]  /*07c0*/  LEA.HI.X.SX32 R19, R26, R2.reuse, 0x1, P0 ;  /* 0x000000021a137211 */ /* 0x080fe200000f0eff */
[C---:B------:R-:W-:Y:S01]  /*07d0*/  IMAD R26, R13.reuse, 0x2, R28 ;  /* 0x000000020d1a7824 */ /* 0x040fe200078e021c */
[CC--:B0-----:R-:W-:Y:S01]  /*07e0*/  LEA R20, P0, R30.reuse, R7.reuse, 0x1 ;  /* 0x000000071e147211 */ /* 0x0c1fe200078008ff */
[----:B------:R0:W4:Y:S02]  /*07f0*/  LDG.E.U16 R59, desc[UR22][R24.64] ;  /* 0x00000016183b7981 */ /* 0x000124000c1e1500 */
[C---:B------:R-:W-:Y:S01]  /*0800*/  IMAD R32, R13.reuse, 0x2, R26 ;  /* 0x000000020d207824 */ /* 0x040fe200078e021a */
[-C--:B------:R-:W-:Y:S01]  /*0810*/  LEA.HI.X.SX32 R21, R30, R2.reuse, 0x1, P0 ;  /* 0x000000021e157211 */ /* 0x080fe200000f0eff */
[----:B------:R0:W4:Y:S02]  /*0820*/  LDG.E.U16 R60, desc[UR22][R18.64] ;  /* 0x00000016123c7981 */ /* 0x000124000c1e1500 */
[C---:B------:R-:W-:Y:S01]  /*0830*/  IMAD R30, R13.reuse, 0x2, R32 ;  /* 0x000000020d1e7824 */ /* 0x040fe200078e0220 */
[C---:B-1----:R-:W-:Y:S01]  /*0840*/  LEA R14, P0, R12.reuse, R7, 0x1 ;  /* 0x000000070c0e7211 */ /* 0x042fe200078008ff */
[----:B------:R1:W4:Y:S02]  /*0850*/  LDG.E.U16 R61, desc[UR22][R20.64] ;  /* 0x00000016143d7981 */ /* 0x000324000c1e1500 */
[----:B------:R-:W-:Y:S01]  /*0860*/  IMAD R34, R13, 0x2, R30 ;  /* 0x000000020d227824 */ /* 0x000fe200078e021e */
[----:B------:R-:W-:-:S03]  /*0870*/  LEA.HI.X.SX32 R15, R12, R2, 0x1, P0 ;  /* 0x000000020c0f7211 */ /* 0x000fc600000f0eff */
[C---:B------:R-:W-:Y:S01]  /*0880*/  IMAD R12, R13.reuse, 0x2, R34 ;  /* 0x000000020d0c7824 */ /* 0x040fe200078e0222 */
[-C--:B-----5:R-:W-:Y:S01]  /*0890*/  LEA R16, P0, R26, R7.reuse, 0x1 ;  /* 0x000000071a107211 */ /* 0x0a0fe200078008ff */
[----:B------:R5:W4:Y:S02]  /*08a0*/  LDG.E.U16 R62, desc[UR22][R14.64] ;  /* 0x000000160e3e7981 */ /* 0x000b24000c1e1500 */
[C---:B0-----:R-:W-:Y:S01]  /*08b0*/  IMAD R24, R13.reuse, 0x2, R12 ;  /* 0x000000020d187824 */ /* 0x041fe200078e020c */
[-C--:B------:R-:W-:Y:S02]  /*08c0*/  LEA R22, P1, R28, R7.reuse, 0x1 ;  /* 0x000000071c167211 */ /* 0x080fe400078208ff */
[-C--:B------:R-:W-:Y:S01]  /*08d0*/  LEA.HI.X.SX32 R17, R26, R2.reuse, 0x1, P0 ;  /* 0x000000021a117211 */ /* 0x080fe200000f0eff */
[C---:B------:R-:W-:Y:S01]  /*08e0*/  IMAD R26, R13.reuse, 0x2, R24 ;  /* 0x000000020d1a7824 */ /* 0x040fe200078e0218 */
[-C--:B------:R-:W-:Y:S02]  /*08f0*/  LEA R18, P0, R32, R7.reuse, 0x1 ;  /* 0x0000000720127211 */ /* 0x080fe400078008ff */
[-C--:B------:R-:W-:Y:S01]  /*0900*/  LEA.HI.X.SX32 R23, R28, R2.reuse, 0x1, P1 ;  /* 0x000000021c177211 */ /* 0x080fe200008f0eff */
[C---:B------:R-:W-:Y:S01]  /*0910*/  IMAD R28, R13.reuse, 0x2, R26 ;  /* 0x000000020d1c7824 */ /* 0x040fe200078e021a */
[-C--:B------:R-:W-:Y:S01]  /*0920*/  LEA.HI.X.SX32 R19, R32, R2.reuse, 0x1, P0 ;  /* 0x0000000220137211 */ /* 0x080fe200000f0eff */
[----:B------:R-:W4:Y:S01]  /*0930*/  LDG.E.U16 R64, desc[UR22][R16.64] ;  /* 0x0000001610407981 */ /* 0x000f22000c1e1500 */
[-C--:B-1----:R-:W-:Y:S01]  /*0940*/  LEA R20, P0, R30, R7.reuse, 0x1 ;  /* 0x000000071e147211 */ /* 0x082fe200078008ff */
[C---:B------:R-:W-:Y:S01]  /*0950*/  IMAD R32, R13.reuse, 0x2, R28 ;  /* 0x000000020d207824 */ /* 0x040fe200078e021c */
[----:B-----5:R-:W-:Y:S01]  /*0960*/  LEA R14, P1, R34, R7, 0x1 ;  /* 0x00000007220e7211 */ /* 0x020fe200078208ff */
[----:B------:R0:W5:Y:S01]  /*0970*/  LDG.E.U16 R63, desc[UR22][R22.64] ;  /* 0x00000016163f7981 */ /* 0x000162000c1e1500 */
[-C--:B------:R-:W-:Y:S01]  /*0980*/  LEA.HI.X.SX32 R21, R30, R2.reuse, 0x1, P0 ;  /* 0x000000021e157211 */ /* 0x080fe200000f0eff */
[C---:B------:R-:W-:Y:S01]  /*0990*/  IMAD R30, R13.reuse, 0x2, R32 ;  /* 0x000000020d1e7824 */ /* 0x040fe200078e0220 */
[----:B------:R-:W-:Y:S01]  /*09a0*/  LEA.HI.X.SX32 R15, R34, R2, 0x1, P1 ;  /* 0x00000002220f7211 */ /* 0x000fe200008f0eff */
[----:B------:R1:W5:Y:S02]  /*09b0*/  LDG.E.U16 R65, desc[UR22][R18.64] ;  /* 0x0000001612417981 */ /* 0x000364000c1e1500 */
[----:B------:R-:W-:-:S02]  /*09c0*/  IMAD R34, R13, 0x2, R30 ;  /* 0x000000020d227824 */ /* 0x000fc400078e021e */
[----:B------:R1:W5:Y:S01]  /*09d0*/  LDG.E.U16 R67, desc[UR22][R14.64] ;  /* 0x000000160e437981 */ /* 0x000362000c1e1500 */
[----:B0-----:R-:W-:-:S03]  /*09e0*/  LEA R22, P0, R12, R7, 0x1 ;  /* 0x000000070c167211 */ /* 0x001fc600078008ff */
[----:B------:R-:W5:Y:S01]  /*09f0*/  LDG.E.U16 R66, desc[UR22][R20.64] ;  /* 0x0000001614427981 */ /* 0x000f62000c1e1500 */
[----:B------:R-:W-:Y:S01]  /*0a00*/  LEA.HI.X.SX32 R23, R12, R2, 0x1, P0 ;  /* 0x000000020c177211 */ /* 0x000fe200000f0eff */
[----:B------:R-:W-:Y:S01]  /*0a10*/  IMAD R12, R13, 0x2, R34 ;  /* 0x000000020d0c7824 */ /* 0x000fe200078e0222 */
[----:B------:R-:W-:-:S03]  /*0a20*/  LEA R16, P0, R24, R7, 0x1 ;  /* 0x0000000718107211 */ /* 0x000fc600078008ff */
[C---:B------:R-:W-:Y:S01]  /*0a30*/  IMAD R36, R13.reuse, 0x2, R12 ;  /* 0x000000020d247824 */ /* 0x040fe200078e020c */
[-C--:B------:R-:W-:Y:S01]  /*0a40*/  LEA.HI.X.SX32 R17, R24, R2.reuse, 0x1, P0 ;  /* 0x0000000218117211 */ /* 0x080fe200000f0eff */
[----:B------:R0:W5:Y:S01]  /*0a50*/  LDG.E.U16 R68, desc[UR22][R22.64] ;  /* 0x0000001616447981 */ /* 0x000162000c1e1500 */
[-C--:B-1----:R-:W-:Y:S01]  /*0a60*/  LEA R18, P0, R26, R7.reuse, 0x1 ;  /* 0x000000071a127211 */ /* 0x082fe200078008ff */
[C---:B------:R-:W-:Y:S01]  /*0a70*/  IMAD R38, R13.reuse, 0x2, R36 ;  /* 0x000000020d267824 */ /* 0x040fe200078e0224 */
[-C--:B------:R-:W-:Y:S01]  /*0a80*/  LEA R24, P1, R28, R7.reuse, 0x1 ;  /* 0x000000071c187211 */ /* 0x080fe200078208ff */
[----:B------:R1:W5:Y:S01]  /*0a90*/  LDG.E.U16 R69, desc[UR22][R16.64] ;  /* 0x0000001610457981 */ /* 0x000362000c1e1500 */
[-C--:B------:R-:W-:Y:S01]  /*0aa0*/  LEA.HI.X.SX32 R19, R26, R2.reuse, 0x1, P0 ;  /* 0x000000021a137211 */ /* 0x080fe200000f0eff */
[C---:B------:R-:W-:Y:S01]  /*0ab0*/  IMAD R26, R13.reuse, 0x2, R38 ;  /* 0x000000020d1a7824 */ /* 0x040fe200078e0226 */
[-C--:B------:R-:W-:Y:S02]  /*0ac0*/  LEA.HI.X.SX32 R25, R28, R2.reuse, 0x1, P1 ;  /* 0x000000021c197211 */ /* 0x080fe400008f0eff */
[-C--:B------:R-:W-:Y:S01]  /*0ad0*/  LEA R14, P0, R32, R7.reuse, 0x1 ;  /* 0x00000007200e7211 */ /* 0x080fe200078008ff */
[C---:B------:R-:W-:Y:S01]  /*0ae0*/  IMAD R28, R13.reuse, 0x2, R26 ;  /* 0x000000020d1c7824 */ /* 0x040fe200078e021a */
[-C--:B0-----:R-:W-:Y:S01]  /*0af0*/  LEA R22, P1, R12, R7.reuse, 0x1 ;  /* 0x000000070c167211 */ /* 0x081fe200078208ff */
[----:B------:R0:W5:Y:S01]  /*0b00*/  LDG.E.U16 R70, desc[UR22][R18.64] ;  /* 0x0000001612467981 */ /* 0x000162000c1e1500 */
[-C--:B------:R-:W-:Y:S01]  /*0b10*/  LEA.HI.X.SX32 R15, R32, R2.reuse, 0x1, P0 ;  /* 0x00000002200f7211 */ /* 0x080fe200000f0eff */
[C---:B------:R-:W-:Y:S01]  /*0b20*/  IMAD R32, R13.reuse, 0x2, R28 ;  /* 0x000000020d207824 */ /* 0x040fe200078e021c */
[CC--:B------:R-:W-:Y:S01]  /*0b30*/  LEA R20, P0, R30.reuse, R7.reuse, 0x1 ;  /* 0x000000071e147211 */ /* 0x0c0fe200078008ff */
[----:B------:R-:W5:Y:S02]  /*0b40*/  LDG.E.U16 R71, desc[UR22][R24.64] ;  /* 0x0000001618477981 */ /* 0x000f64000c1e1500 */
[C---:B------:R-:W-:Y:S01]  /*0b50*/  IMAD R40, R13.reuse, 0x2, R32 ;  /* 0x000000020d287824 */ /* 0x040fe200078e0220 */
[-C--:B------:R-:W-:Y:S01]  /*0b60*/  LEA.HI.X.SX32 R21, R30, R2.reuse, 0x1, P0 ;  /* 0x000000021e157211 */ /* 0x080fe200000f0eff */
[----:B------:R0:W5:Y:S02]  /*0b70*/  LDG.E.U16 R72, desc[UR22][R14.64] ;  /* 0x000000160e487981 */ /* 0x000164000c1e1500 */
[C---:B------:R-:W-:Y:S01]  /*0b80*/  IMAD R30, R13.reuse, 0x2, R40 ;  /* 0x000000020d1e7824 */ /* 0x040fe200078e0228 */
[----:B-1----:R-:W-:Y:S01]  /*0b90*/  LEA R16, P0, R34, R7, 0x1 ;  /* 0x0000000722107211 */ /* 0x002fe200078008ff */
[----:B------:R1:W5:Y:S02]  /*0ba0*/  LDG.E.U16 R73, desc[UR22][R20.64] ;  /* 0x0000001614497981 */ /* 0x000364000c1e1500 */
[----:B------:R-:W-:Y:S01]  /*0bb0*/  IMAD R42, R13, 0x2, R30 ;  /* 0x000000020d2a7824 */ /* 0x000fe200078e021e */
[----:B------:R-:W-:-:S02]  /*0bc0*/  LEA.HI.X.SX32 R23, R12, R2, 0x1, P1 ;  /* 0x000000020c177211 */ /* 0x000fc400008f0eff */
[-C--:B------:R-:W-:Y:S01]  /*0bd0*/  LEA.HI.X.SX32 R17, R34, R2.reuse, 0x1, P0 ;  /* 0x0000000222117211 */ /* 0x080fe200000f0eff */
[C---:B------:R-:W-:Y:S01]  /*0be0*/  IMAD R12, R13.reuse, 0x2, R42 ;  /* 0x000000020d0c7824 */ /* 0x040fe200078e022a */
[CC--:B0-----:R-:W-:Y:S01]  /*0bf0*/  LEA R18, P0, R36.reuse, R7.reuse, 0x1 ;  /* 0x0000000724127211 */ /* 0x0c1fe200078008ff */
[----:B------:R-:W5:Y:S02]  /*0c00*/  LDG.E.U16 R75, desc[UR22][R22.64] ;  /* 0x00000016164b7981 */ /* 0x000f64000c1e1500 */
[C---:B------:R-:W-:Y:S01]  /*0c10*/  IMAD R34, R13.reuse, 0x2, R12 ;  /* 0x000000020d227824 */ /* 0x040fe200078e020c */
[-C--:B------:R-:W-:Y:S01]  /*0c20*/  LEA.HI.X.SX32 R19, R36, R2.reuse, 0x1, P0 ;  /* 0x0000000224137211 */ /* 0x080fe200000f0eff */
[----:B------:R0:W5:Y:S01]  /*0c30*/  LDG.E.U16 R74, desc[UR22][R16.64] ;  /* 0x00000016104a7981 */ /* 0x000162000c1e1500 */
[C---:B------:R-:W-:Y:S01]  /*0c40*/  LEA R14, P0, R38.reuse, R7, 0x1 ;  /* 0x00000007260e7211 */ /* 0x040fe200078008ff */
[C---:B------:R-:W-:Y:S02]  /*0c50*/  IMAD R36, R13.reuse, 0x2, R34 ;  /* 0x000000020d247824 */ /* 0x040fe400078e0222 */
[----:B------:R0:W5:Y:S01]  /*0c60*/  LDG.E.U16 R76, desc[UR22][R18.64] ;  /* 0x00000016124c7981 */ /* 0x000162000c1e1500 */
[----:B------:R-:W-:Y:S01]  /*0c70*/  LEA.HI.X.SX32 R15, R38, R2, 0x1, P0 ;  /* 0x00000002260f7211 */ /* 0x000fe200000f0eff */
[----:B------:R-:W-:-:S04]  /*0c80*/  IMAD R38, R13, 0x2, R36 ;  /* 0x000000020d267824 */ /* 0x000fc800078e0224 */
[C---:B------:R-:W-:Y:S01]  /*0c90*/  IMAD R44, R13.reuse, 0x2, R38 ;  /* 0x000000020d2c7824 */ /* 0x040fe200078e0226 */
[-C--:B-1----:R-:W-:Y:S01]  /*0ca0*/  LEA R20, P0, R26, R7.reuse, 0x1 ;  /* 0x000000071a147211 */ /* 0x082fe200078008ff */
[----:B------:R1:W5:Y:S02]  /*0cb0*/  LDG.E.U16 R77, desc[UR22][R14.64] ;  /* 0x000000160e4d7981 */ /* 0x000364000c1e1500 */
[C---:B------:R-:W-:Y:S01]  /*0cc0*/  IMAD R46, R13.reuse, 0x2, R44 ;  /* 0x000000020d2e7824 */ /* 0x040fe200078e022c */
[-C--:B0-----:R-:W-:Y:S02]  /*0cd0*/  LEA R16, P1, R28, R7.reuse, 0x1 ;  /* 0x000000071c107211 */ /* 0x081fe400078208ff */
[-C--:B------:R-:W-:Y:S01]  /*0ce0*/  LEA.HI.X.SX32 R21, R26, R2.reuse, 0x1, P0 ;  /* 0x000000021a157211 */ /* 0x080fe200000f0eff */
[C---:B------:R-:W-:Y:S01]  /*0cf0*/  IMAD R48, R13.reuse, 0x2, R46 ;  /* 0x000000020d307824 */ /* 0x040fe200078e022e */
[-C--:B------:R-:W-:Y:S02]  /*0d00*/  LEA R22, P0, R32, R7.reuse, 0x1 ;  /* 0x0000000720167211 */ /* 0x080fe400078008ff */
[-C--:B------:R-:W-:Y:S01]  /*0d10*/  LEA.HI.X.SX32 R17, R28, R2.reuse, 0x1, P1 ;  /* 0x000000021c117211 */ /* 0x080fe200008f0eff */
[C---:B------:R-:W-:Y:S01]  /*0d20*/  IMAD R28, R13.reuse, 0x2, R48 ;  /* 0x000000020d1c7824 */ /* 0x040fe200078e0230 */
[-C--:B------:R-:W-:Y:S01]  /*0d30*/  LEA.HI.X.SX32 R23, R32, R2.reuse, 0x1, P0 ;  /* 0x0000000220177211 */ /* 0x080fe200000f0eff */
[----:B------:R-:W5:Y:S01]  /*0d40*/  LDG.E.U16 R78, desc[UR22][R20.64] ;  /* 0x00000016144e7981 */ /* 0x000f62000c1e1500 */
[-C--:B------:R-:W-:Y:S01]  /*0d50*/  LEA R18, P0, R40, R7.reuse, 0x1 ;  /* 0x0000000728127211 */ /* 0x080fe200078008ff */
[C---:B------:R-:W-:Y:S01]  /*0d60*/  IMAD R32, R13.reuse, 0x2, R28 ;  /* 0x000000020d207824 */ /* 0x040fe200078e021c */
[-C--:B------:R-:W-:Y:S01]  /*0d70*/  LEA R24, P1, R38, R7.reuse, 0x1 ;  /* 0x0000000726187211 */ /* 0x080fe200078208ff */
[----:B------:R-:W5:Y:S01]  /*0d80*/  LDG.E.U16 R79, desc[UR22][R16.64] ;  /* 0x00000016104f7981 */ /* 0x000f62000c1e1500 */
[-C--:B------:R-:W-:Y:S01]  /*0d90*/  LEA.HI.X.SX32 R19, R40, R2.reuse, 0x1, P0 ;  /* 0x0000000228137211 */ /* 0x080fe200000f0eff */
[C---:B------:R-:W-:Y:S01]  /*0da0*/  IMAD R40, R13.reuse, 0x2, R32 ;  /* 0x000000020d287824 */ /* 0x040fe200078e0220 */
[CC--:B-1----:R-:W-:Y:S01]  /*0db0*/  LEA R14, P0, R42.reuse, R7.reuse, 0x1 ;  /* 0x000000072a0e7211 */ /* 0x0c2fe200078008ff */
[----:B------:R0:W5:Y:S03]  /*0dc0*/  LDG.E.U16 R80, desc[UR22][R22.64] ;  /* 0x0000001616507981 */ /* 0x000166000c1e1500 */
[-C--:B------:R-:W-:Y:S01]  /*0dd0*/  LEA.HI.X.SX32 R15, R42, R2.reuse, 0x1, P0 ;  /* 0x000000022a0f7211 */ /* 0x080fe200000f0eff */
[C---:B------:R-:W-:Y:S01]  /*0de0*/  IMAD R42, R13.reuse, 0x2, R40 ;  /* 0x000000020d2a7824 */ /* 0x040fe200078e0228 */
[----:B------:R-:W-:Y:S01]  /*0df0*/  LEA.HI.X.SX32 R25, R38, R2, 0x1, P1 ;  /* 0x0000000226197211 */ /* 0x000fe200008f0eff */
[----:B------:R-:W5:Y:S01]  /*0e00*/  LDG.E.U16 R81, desc[UR22][R18.64] ;  /* 0x0000001612517981 */ /* 0x000f62000c1e1500 */
[----:B------:R-:W-:Y:S01]  /*0e10*/  LEA R26, P0, R28, R7, 0x1 ;  /* 0x000000071c1a7211 */ /* 0x000fe200078008ff */
[----:B------:R-:W-:-:S02]  /*0e20*/  IMAD R38, R13, 0x2, R42 ;  /* 0x000000020d267824 */ /* 0x000fc400078e022a */
[----:B------:R1:W5:Y:S01]  /*0e30*/  LDG.E.U16 R82, desc[UR22][R14.64] ;  /* 0x000000160e527981 */ /* 0x000362000c1e1500 */
[-C--:B------:R-:W-:Y:S02]  /*0e40*/  LEA.HI.X.SX32 R27, R28, R2.reuse, 0x1, P0 ;  /* 0x000000021c1b7211 */ /* 0x080fe400000f0eff */
[-C--:B0-----:R-:W-:Y:S01]  /*0e50*/  LEA R22, P1, R38, R7.reuse, 0x1 ;  /* 0x0000000726167211 */ /* 0x081fe200078208ff */
[----:B------:R-:W5:Y:S01]  /*0e60*/  LDG.E.U16 R83, desc[UR22][R24.64] ;  /* 0x0000001618537981 */ /* 0x000f62000c1e1500 */
[-C--:B------:R-:W-:Y:S02]  /*0e70*/  LEA R16, P0, R12, R7.reuse, 0x1 ;  /* 0x000000070c107211 */ /* 0x080fe400078008ff */
[-C--:B------:R-:W-:Y:S01]  /*0e80*/  LEA.HI.X.SX32 R23, R38, R2.reuse, 0x1, P1 ;  /* 0x0000000226177211 */ /* 0x080fe200008f0eff */
[----:B------:R-:W-:Y:S01]  /*0e90*/  IMAD R38, R13, 0x2, R38 ;  /* 0x000000020d267824 */ /* 0x000fe200078e0226 */
[----:B------:R-:W-:Y:S01]  /*0ea0*/  LEA.HI.X.SX32 R17, R12, R2, 0x1, P0 ;  /* 0x000000020c117211 */ /* 0x000fe200000f0eff */
[----:B------:R-:W5:Y:S01]  /*0eb0*/  LDG.E.U16 R84, desc[UR22][R26.64] ;  /* 0x000000161a547981 */ /* 0x000f62000c1e1500 */
[----:B------:R-:W-:-:S02]  /*0ec0*/  LEA R20, P1, R44, R7, 0x1 ;  /* 0x000000072c147211 */ /* 0x000fc400078208ff */
[-C--:B-1----:R-:W-:Y:S01]  /*0ed0*/  LEA R14, P0, R32, R7.reuse, 0x1 ;  /* 0x00000007200e7211 */ /* 0x082fe200078008ff */
[----:B------:R0:W5:Y:S01]  /*0ee0*/  LDG.E.U16 R86, desc[UR22][R22.64] ;  /* 0x0000001616567981 */ /* 0x000162000c1e1500 */
[-C--:B------:R-:W-:Y:S02]  /*0ef0*/  LEA.HI.X.SX32 R21, R44, R2.reuse, 0x1, P1 ;  /* 0x000000022c157211 */ /* 0x080fe400008f0eff */
[-C--:B------:R-:W-:Y:S01]  /*0f00*/  LEA.HI.X.SX32 R15, R32, R2.reuse, 0x1, P0 ;  /* 0x00000002200f7211 */ /* 0x080fe200000f0eff */
[----:B------:R-:W5:Y:S01]  /*0f10*/  LDG.E.U16 R44, desc[UR22][R16.64] ;  /* 0x00000016102c7981 */ /* 0x000f62000c1e1500 */
[-C--:B------:R-:W-:Y:S02]  /*0f20*/  LEA R28, P1, R38, R7.reuse, 0x1 ;  /* 0x00000007261c7211 */ /* 0x080fe400078208ff */
[-C--:B------:R-:W-:Y:S01]  /*0f30*/  LEA R18, P0, R34, R7.reuse, 0x1 ;  /* 0x0000000722127211 */ /* 0x080fe200078008ff */
[----:B------:R1:W5:Y:S01]  /*0f40*/  LDG.E.U16 R32, desc[UR22][R20.64] ;  /* 0x0000001614207981 */ /* 0x000362000c1e1500 */
[-C--:B------:R-:W-:Y:S01]  /*0f50*/  LEA.HI.X.SX32 R29, R38, R2.reuse, 0x1, P1 ;  /* 0x00000002261d7211 */ /* 0x080fe200008f0eff */
[----:B------:R-:W-:Y:S01]  /*0f60*/  IMAD R38, R13, 0x2, R38 ;  /* 0x000000020d267824 */ /* 0x000fe200078e0226 */
[----:B------:R-:W-:Y:S01]  /*0f70*/  LEA.HI.X.SX32 R19, R34, R2, 0x1, P0 ;  /* 0x0000000222137211 */ /* 0x000fe200000f0eff */
[----:B------:R1:W5:Y:S01]  /*0f80*/  LDG.E.U16 R85, desc[UR22][R14.64] ;  /* 0x000000160e557981 */ /* 0x000362000c1e1500 */
[----:B0-----:R-:W-:-:S02]  /*0f90*/  LEA R22, P1, R46, R7, 0x1 ;  /* 0x000000072e167211 */ /* 0x001fc400078208ff */
[-C--:B------:R-:W-:Y:S01]  /*0fa0*/  LEA R24, P0, R40, R7.reuse, 0x1 ;  /* 0x0000000728187211 */ /* 0x080fe200078008ff */
[----:B------:R0:W5:Y:S01]  /*0fb0*/  LDG.E.U16 R26, desc[UR22][R18.64] ;  /* 0x00000016121a7981 */ /* 0x000162000c1e1500 */
[-C--:B------:R-:W-:Y:S02]  /*0fc0*/  LEA.HI.X.SX32 R23, R46, R2.reuse, 0x1, P1 ;  /* 0x000000022e177211 */ /* 0x080fe400008f0eff */
[-C--:B------:R-:W-:Y:S01]  /*0fd0*/  LEA.HI.X.SX32 R25, R40, R2.reuse, 0x1, P0 ;  /* 0x0000000228197211 */ /* 0x080fe200000f0eff */
[----:B------:R-:W5:Y:S01]  /*0fe0*/  LDG.E.U16 R28, desc[UR22][R28.64] ;  /* 0x000000161c1c7981 */ /* 0x000f62000c1e1500 */
[-C--:B-1----:R-:W-:Y:S02]  /*0ff0*/  LEA R20, P1, R38, R7.reuse, 0x1 ;  /* 0x0000000726147211 */ /* 0x082fe400078208ff */
[-C--:B------:R-:W-:Y:S01]  /*1000*/  LEA R14, P0, R30, R7.reuse, 0x1 ;  /* 0x000000071e0e7211 */ /* 0x080fe200078008ff */
[----:B------:R1:W5:Y:S01]  /*1010*/  LDG.E.U16 R27, desc[UR22][R22.64] ;  /* 0x00000016161b7981 */ /* 0x000362000c1e1500 */
[-C--:B------:R-:W-:Y:S01]  /*1020*/  LEA.HI.X.SX32 R21, R38, R2.reuse, 0x1, P1 ;  /* 0x0000000226157211 */ /* 0x080fe200008f0eff */
[----:B------:R-:W-:Y:S01]  /*1030*/  IMAD R38, R13, 0x2, R38 ;  /* 0x000000020d267824 */ /* 0x000fe200078e0226 */
[----:B------:R-:W-:Y:S01]  /*1040*/  LEA.HI.X.SX32 R15, R30, R2, 0x1, P0 ;  /* 0x000000021e0f7211 */ /* 0x000fe200000f0eff */
[----:B------:R-:W5:Y:S01]  /*1050*/  LDG.E.U16 R24, desc[UR22][R24.64] ;  /* 0x0000001618187981 */ /* 0x000f62000c1e1500 */
[----:B------:R-:W-:-:S02]  /*1060*/  LEA R12, P0, R36, R7, 0x1 ;  /* 0x00000007240c7211 */ /* 0x000fc400078008ff */
[-C--:B------:R-:W-:Y:S01]  /*1070*/  LEA R16, P1, R48, R7.reuse, 0x1 ;  /* 0x0000000730107211 */ /* 0x080fe200078208ff */
[----:B------:R-:W5:Y:S01]  /*1080*/  LDG.E.U16 R20, desc[UR22][R20.64] ;  /* 0x0000001614147981 */ /* 0x000f62000c1e1500 */
[-C--:B------:R-:W-:Y:S02]  /*1090*/  LEA.HI.X.SX32 R13, R36, R2.reuse, 0x1, P0 ;  /* 0x00000002240d7211 */ /* 0x080fe400000f0eff */
[-C--:B------:R-:W-:Y:S01]  /*10a0*/  LEA.HI.X.SX32 R17, R48, R2.reuse, 0x1, P1 ;  /* 0x0000000230117211 */ /* 0x080fe200008f0eff */
[----:B------:R2:W5:Y:S01]  /*10b0*/  LDG.E.U16 R14, desc[UR22][R14.64] ;  /* 0x000000160e0e7981 */ /* 0x000562000c1e1500 */
[-C--:B0-----:R-:W-:Y:S02]  /*10c0*/  LEA R18, P0, R42, R7.reuse, 0x1 ;  /* 0x000000072a127211 */ /* 0x081fe400078008ff */
[----:B-1----:R-:W-:Y:S01]  /*10d0*/  LEA R22, P1, R38, R7, 0x1 ;  /* 0x0000000726167211 */ /* 0x002fe200078208ff */
[----:B------:R-:W5:Y:S01]  /*10e0*/  LDG.E.U16 R12, desc[UR22][R12.64] ;  /* 0x000000160c0c7981 */ /* 0x000f62000c1e1500 */
[----:B------:R-:W-:-:S02]  /*10f0*/  LEA.HI.X.SX32 R19, R42, R2, 0x1, P0 ;  /* 0x000000022a137211 */ /* 0x000fc400000f0eff */
[----:B------:R-:W-:Y:S01]  /*1100*/  LEA.HI.X.SX32 R23, R38, R2, 0x1, P1 ;  /* 0x0000000226177211 */ /* 0x000fe200008f0eff */
[----:B------:R-:W5:Y:S04]  /*1110*/  LDG.E.U16 R16, desc[UR22][R16.64] ;  /* 0x0000001610107981 */ /* 0x000f68000c1e1500 */
[----:B------:R-:W5:Y:S04]  /*1120*/  LDG.E.U16 R18, desc[UR22][R18.64] ;  /* 0x0000001612127981 */ /* 0x000f68000c1e1500 */
[----:B------:R-:W5:Y:S01]  /*1130*/  LDG.E.U16 R22, desc[UR22][R22.64] ;  /* 0x0000001616167981 */ /* 0x000f62000c1e1500 */
[----:B------:R-:W0:Y:S01]  /*1140*/  S2UR UR4, SR_CgaCtaId ;  /* 0x00000000000479c3 */ /* 0x000e220000008800 */
[----:B------:R-:W-:Y:S01]  /*1150*/  SHF.R.S32.HI R7, RZ, 0x7, R4 ;  /* 0x00000007ff077819 */ /* 0x000fe20000011404 */
[----:B------:R-:W-:-:S03]  /*1160*/  IMAD.SHL.U32 R2, R4, 0x2, RZ ;  /* 0x0000000204027824 */ /* 0x000fc600078e00ff */
[----:B------:R-:W-:Y:S01]  /*1170*/  SGXT R7, R7, 0x1 ;  /* 0x000000010707781a */ /* 0x000fe20000000200 */
[----:B------:R-:W-:-:S03]  /*1180*/  UMOV UR20, 0x400 ;  /* 0x0000040000147882 */ /* 0x000fc60000000000 */
[----:B--2---:R-:W-:Y:S02]  /*1190*/  LOP3.LUT R15, R7, 0x90, RZ, 0xc0, !PT ;  /* 0x00000090070f7812 */ /* 0x004fe400078ec0ff */
[----:B------:R-:W-:Y:S02]  /*11a0*/  LOP3.LUT R7, R4, 0x40, RZ, 0xc0, !PT ;  /* 0x0000004004077812 */ /* 0x000fe400078ec0ff */
[----:B------:R-:W-:-:S05]  /*11b0*/  LOP3.LUT R90, R15, 0x7e, R2, 0x78, !PT ;  /* 0x0000007e0f5a7812 */ /* 0x000fca00078e7802 */
[----:B------:R-:W-:Y:S01]  /*11c0*/  IMAD R30, R7, 0x100, R90 ;  /* 0x00000100071e7824 */ /* 0x000fe200078e025a */
[----:B0-----:R-:W-:Y:S01]  /*11d0*/  ULEA UR20, UR4, UR20, 0x18 ;  /* 0x0000001404147291 */ /* 0x001fe2000f8ec03f */
[----:B------:R-:W-:-:S08]  /*11e0*/  VIADD R141, R5, 0x80 ;  /* 0x00000080058d7836 */ /* 0x000fd00000000000 */
[----:B------:R0:W-:Y:S01]  /*11f0*/  STS.U16 [R30+UR20], R3 ;  /* 0x000000031e007988 */ /* 0x0001e20008000414 */
[----:B------:R-:W-:-:S03]  /*1200*/  ISETP.GE.AND P0, PT, R141, 0x1, PT ;  /* 0x000000018d00780c */ /* 0x000fc60003f06270 */
[----:B---3--:R-:W-:Y:S01]  /*1210*/  STS.U16 [R30+UR20+0x400], R11 ;  /* 0x0004000b1e007988 */ /* 0x008fe20008000414 */
[----:B0-----:R-:W-:-:S03]  /*1220*/  LOP3.LUT R3, R30, 0x20, RZ, 0x3c, !PT ;  /* 0x000000201e037812 */ /* 0x001fc600078e3cff */
[----:B----4-:R0:W-:Y:S04]  /*1230*/  STS.U16 [R30+UR20+0x800], R37 ;  /* 0x000800251e007988 */ /* 0x0101e80008000414 */
[----:B------:R-:W-:Y:S04]  /*1240*/  STS.U16 [R30+UR20+0xc00], R45 ;  /* 0x000c002d1e007988 */ /* 0x000fe80008000414 */
[----:B------:R-:W-:Y:S01]  /*1250*/  STS.U16 [R30+UR20+0x1000], R51 ;  /* 0x001000331e007988 */ /* 0x000fe20008000414 */
[----:B------:R-:W-:Y:S01]  /*1260*/  IMAD.MOV.U32 R88, RZ, RZ, -0x800000 ;  /* 0xff800000ff587424 */ /* 0x000fe200078e00ff */
[----:B0-----:R-:W-:-:S02]  /*1270*/  CS2R R36, SRZ ;  /* 0x0000000000247805 */ /* 0x001fc4000001ff00 */
[----:B------:R-:W-:Y:S04]  /*1280*/  STS.U16 [R30+UR20+0x1400], R55 ;  /* 0x001400371e007988 */ /* 0x000fe80008000414 */
[----:B------:R-:W-:Y:S04]  /*1290*/  STS.U16 [R30+UR20+0x1800], R59 ;  /* 0x0018003b1e007988 */ /* 0x000fe80008000414 */
[----:B-----5:R-:W-:Y:S04]  /*12a0*/  STS.U16 [R30+UR20+0x1c00], R63 ;  /* 0x001c003f1e007988 */ /* 0x020fe80008000414 */
[----:B------:R-:W-:Y:S04]  /*12b0*/  STS.U16 [R30+UR20+0x2000], R67 ;  /* 0x002000431e007988 */ /* 0x000fe80008000414 */
[----:B------:R-:W-:Y:S04]  /*12c0*/  STS.U16 [R30+UR20+0x2400], R71 ;  /* 0x002400471e007988 */ /* 0x000fe80008000414 */
[----:B------:R-:W-:Y:S04]  /*12d0*/  STS.U16 [R30+UR20+0x2800], R75 ;  /* 0x0028004b1e007988 */ /* 0x000fe80008000414 */
[----:B------:R-:W-:Y:S04]  /*12e0*/  STS.U16 [R30+UR20+0x2c00], R79 ;  /* 0x002c004f1e007988 */ /* 0x000fe80008000414 */
[----:B------:R-:W-:Y:S04]  /*12f0*/  STS.U16 [R30+UR20+0x3000], R82 ;  /* 0x003000521e007988 */ /* 0x000fe80008000414 */
[----:B------:R-:W-:Y:S04]  /*1300*/  STS.U16 [R30+UR20+0x3400], R83 ;  /* 0x003400531e007988 */ /* 0x000fe80008000414 */
[----:B------:R-:W-:Y:S04]  /*1310*/  STS.U16 [R30+UR20+0x3800], R84 ;  /* 0x003800541e007988 */ /* 0x000fe80008000414 */
[----:B------:R-:W-:Y:S04]  /*1320*/  STS.U16 [R30+UR20+0x3c00], R86 ;  /* 0x003c00561e007988 */ /* 0x000fe80008000414 */
[----:B------:R0:W-:Y:S04]  /*1330*/  STS.U16 [R3+UR20+0x100], R8 ;  /* 0x0001000803007988 */ /* 0x0001e80008000414 */
[----:B------:R-:W-:Y:S01]  /*1340*/  STS.U16 [R3+UR20+0x500], R31 ;  /* 0x0005001f03007988 */ /* 0x000fe20008000414 */
[----:B0-----:R-:W-:-:S03]  /*1350*/  LOP3.LUT R8, R30, 0x40, RZ, 0x3c, !PT ;  /* 0x000000401e087812 */ /* 0x001fc600078e3cff */
        /* <DEDUP_REMOVED lines=29> */
[----:B------:R1:W-:Y:S04]  /*1530*/  STS.U16 [R8+UR20+0x3a00], R24 ;  /* 0x003a001808007988 */ /* 0x0003e80008000414 */
[----:B------:R2:W-:Y:S01]  /*1540*/  STS.U16 [R8+UR20+0x3e00], R20 ;  /* 0x003e001408007988 */ /* 0x0005e20008000414 */
[----:B------:R-:W-:-:S03]  /*1550*/  IMAD.MOV.U32 R3, RZ, RZ, -0x800000 ;  /* 0xff800000ff037424 */ /* 0x000fc600078e00ff */
[----:B------:R3:W-:Y:S01]  /*1560*/  STS.U16 [R9+UR20+0x300], R10 ;  /* 0x0003000a09007988 */ /* 0x0007e20008000414 */
[----:B0-----:R-:W-:-:S03]  /*1570*/  CS2R R26, SRZ ;  /* 0x00000000001a7805 */ /* 0x001fc6000001ff00 */
[----:B------:R0:W-:Y:S01]  /*1580*/  STS.U16 [R9+UR20+0x700], R35 ;  /* 0x0007002309007988 */ /* 0x0001e20008000414 */
[----:B-1----:R-:W-:-:S03]  /*1590*/  CS2R R24, SRZ ;  /* 0x0000000000187805 */ /* 0x002fc6000001ff00 */
[----:B------:R1:W-:Y:S01]  /*15a0*/  STS.U16 [R9+UR20+0xb00], R43 ;  /* 0x000b002b09007988 */ /* 0x0003e20008000414 */
[----:B--2---:R-:W-:-:S03]  /*15b0*/  IMAD.MOV.U32 R8, RZ, RZ, 0x3f800000 ;  /* 0x3f800000ff087424 */ /* 0x004fc600078e00ff */
[----:B------:R2:W-:Y:S01]  /*15c0*/  STS.U16 [R9+UR20+0xf00], R50 ;  /* 0x000f003209007988 */ /* 0x0005e20008000414 */
[----:B---3--:R-:W-:-:S03]  /*15d0*/  IMAD.MOV.U32 R10, RZ, RZ, 0x3f800000 ;  /* 0x3f800000ff0a7424 */ /* 0x008fc600078e00ff */
[----:B------:R3:W-:Y:S01]  /*15e0*/  STS.U16 [R9+UR20+0x1300], R54 ;  /* 0x0013003609007988 */ /* 0x0007e20008000414 */
[----:B------:R-:W-:-:S03]  /*15f0*/  CS2R R28, SRZ ;  /* 0x00000000001c7805 */ /* 0x000fc6000001ff00 */
[----:B------:R4:W-:Y:S01]  /*1600*/  STS.U16 [R9+UR20+0x1700], R58 ;  /* 0x0017003a09007988 */ /* 0x0009e20008000414 */
[----:B------:R-:W-:-:S03]  /*1610*/  CS2R R30, SRZ ;  /* 0x00000000001e7805 */ /* 0x000fc6000001ff00 */
[----:B------:R5:W-:Y:S01]  /*1620*/  STS.U16 [R9+UR20+0x1b00], R62 ;  /* 0x001b003e09007988 */ /* 0x000be20008000414 */
[----:B------:R-:W-:-:S03]  /*1630*/  CS2R R32, SRZ ;  /* 0x0000000000207805 */ /* 0x000fc6000001ff00 */
[----:B------:R5:W-:Y:S01]  /*1640*/  STS.U16 [R9+UR20+0x1f00], R66 ;  /* 0x001f004209007988 */ /* 0x000be20008000414 */
[----:B0-----:R-:W-:-:S03]  /*1650*/  CS2R R34, SRZ ;  /* 0x0000000000227805 */ /* 0x001fc6000001ff00 */
[----:B------:R0:W-:Y:S01]  /*1660*/  STS.U16 [R9+UR20+0x2300], R70 ;  /* 0x0023004609007988 */ /* 0x0001e20008000414 */
[----:B------:R-:W-:-:S03]  /*1670*/  CS2R R38, SRZ ;  /* 0x0000000000267805 */ /* 0x000fc6000001ff00 */
[----:B------:R0:W-:Y:S01]  /*1680*/  STS.U16 [R9+UR20+0x2700], R74 ;  /* 0x0027004a09007988 */ /* 0x0001e20008000414 */
[----:B------:R-:W-:-:S03]  /*1690*/  CS2R R40, SRZ ;  /* 0x0000000000287805 */ /* 0x000fc6000001ff00 */
[----:B------:R0:W-:Y:S01]  /*16a0*/  STS.U16 [R9+UR20+0x2b00], R78 ;  /* 0x002b004e09007988 */ /* 0x0001e20008000414 */
[----:B-1----:R-:W-:-:S03]  /*16b0*/  CS2R R42, SRZ ;  /* 0x00000000002a7805 */ /* 0x002fc6000001ff00 */
[----:B------:R1:W-:Y:S01]  /*16c0*/  STS.U16 [R9+UR20+0x2f00], R14 ;  /* 0x002f000e09007988 */ /* 0x0003e20008000414 */
[----:B------:R-:W-:-:S03]  /*16d0*/  CS2R R44, SRZ ;  /* 0x00000000002c7805 */ /* 0x000fc6000001ff00 */
[----:B------:R1:W-:Y:S01]  /*16e0*/  STS.U16 [R9+UR20+0x3300], R12 ;  /* 0x0033000c09007988 */ /* 0x0003e20008000414 */
[----:B------:R-:W-:-:S03]  /*16f0*/  CS2R R46, SRZ ;  /* 0x00000000002e7805 */ /* 0x000fc6000001ff00 */
[----:B------:R1:W-:Y:S01]  /*1700*/  STS.U16 [R9+UR20+0x3700], R16 ;  /* 0x0037001009007988 */ /* 0x0003e20008000414 */
[----:B------:R-:W-:-:S03]  /*1710*/  CS2R R48, SRZ ;  /* 0x0000000000307805 */ /* 0x000fc6000001ff00 */
[----:B------:R1:W-:Y:S01]  /*1720*/  STS.U16 [R9+UR20+0x3b00], R18 ;  /* 0x003b001209007988 */ /* 0x0003e20008000414 */
[----:B--2---:R-:W-:-:S03]  /*1730*/  CS2R R50, SRZ ;  /* 0x0000000000327805 */ /* 0x004fc6000001ff00 */
[----:B------:R1:W-:Y:S01]  /*1740*/  STS.U16 [R9+UR20+0x3f00], R22 ;  /* 0x003f001609007988 */ /* 0x0003e20008000414 */
[----:B------:R-:W-:Y:S02]  /*1750*/  CS2R R52, SRZ ;  /* 0x0000000000347805 */ /* 0x000fe4000001ff00 */
[----:B---3--:R-:W-:Y:S02]  /*1760*/  CS2R R54, SRZ ;  /* 0x0000000000367805 */ /* 0x008fe4000001ff00 */
[----:B------:R-:W-:Y:S02]  /*1770*/  CS2R R56, SRZ ;  /* 0x0000000000387805 */ /* 0x000fe4000001ff00 */
[----:B----4-:R-:W-:Y:S02]  /*1780*/  CS2R R58, SRZ ;  /* 0x00000000003a7805 */ /* 0x010fe4000001ff00 */
[----:B------:R-:W-:Y:S02]  /*1790*/  CS2R R60, SRZ ;  /* 0x00000000003c7805 */ /* 0x000fe4000001ff00 */
[----:B-----5:R-:W-:-:S02]  /*17a0*/  CS2R R62, SRZ ;  /* 0x00000000003e7805 */ /* 0x020fc4000001ff00 */
[----:B------:R-:W-:Y:S02]  /*17b0*/  CS2R R64, SRZ ;  /* 0x0000000000407805 */ /* 0x000fe4000001ff00 */
[----:B------:R-:W-:Y:S02]  /*17c0*/  CS2R R66, SRZ ;  /* 0x0000000000427805 */ /* 0x000fe4000001ff00 */
[----:B------:R-:W-:Y:S02]  /*17d0*/  CS2R R68, SRZ ;  /* 0x0000000000447805 */ /* 0x000fe4000001ff00 */
[----:B0-----:R-:W-:Y:S02]  /*17e0*/  CS2R R70, SRZ ;  /* 0x0000000000467805 */ /* 0x001fe4000001ff00 */
[----:B------:R-:W-:Y:S02]  /*17f0*/  CS2R R72, SRZ ;  /* 0x0000000000487805 */ /* 0x000fe4000001ff00 */
[----:B------:R-:W-:-:S02]  /*1800*/  CS2R R74, SRZ ;  /* 0x00000000004a7805 */ /* 0x000fc4000001ff00 */
[----:B------:R-:W-:Y:S02]  /*1810*/  CS2R R76, SRZ ;  /* 0x00000000004c7805 */ /* 0x000fe4000001ff00 */
[----:B------:R-:W-:Y:S02]  /*1820*/  CS2R R78, SRZ ;  /* 0x00000000004e7805 */ /* 0x000fe4000001ff00 */
[----:B------:R-:W-:Y:S02]  /*1830*/  CS2R R80, SRZ ;  /* 0x0000000000507805 */ /* 0x000fe4000001ff00 */
[----:B------:R-:W-:Y:S02]  /*1840*/  CS2R R82, SRZ ;  /* 0x0000000000527805 */ /* 0x000fe4000001ff00 */
[----:B------:R-:W-:Y:S02]  /*1850*/  CS2R R84, SRZ ;  /* 0x0000000000547805 */ /* 0x000fe4000001ff00 */
[----:B------:R-:W-:Y:S01]  /*1860*/  CS2R R86, SRZ ;  /* 0x0000000000567805 */ /* 0x000fe2000001ff00 */
[----:B-1----:R-:W-:Y:S06]  /*1870*/  @!P0 BRA `(.L_x_0) ;  /* 0x0000001800548947 */ /* 0x002fec0003800000 */
[----:B------:R-:W0:Y:S01]  /*1880*/  LDC.64 R10, c[0x0][0x250] ;  /* 0x00009400ff0a7b82 */ /* 0x000e220000000a00 */
[--C-:B------:R-:W-:Y:S01]  /*1890*/  SHF.R.U32.HI R3, RZ, 0x5, R4.reuse ;  /* 0x00000005ff037819 */ /* 0x100fe20000011604 */
[----:B------:R-:W-:Y:S01]  /*18a0*/  ULDC UR4, c[0x0][0x258] ;  /* 0x0000960000047ab9 */ /* 0x000fe20000000800 */
[C---:B------:R-:W-:Y:S01]  /*18b0*/  LOP3.LUT R16, R4.reuse, 0xf, RZ, 0xc0, !PT ;  /* 0x0000000f04107812 */ /* 0x040fe200078ec0ff */
[----:B------:R-:W-:Y:S01]  /*18c0*/  ULDC.64 UR8, c[0x0][0x220] ;  /* 0x0000880000087ab9 */ /* 0x000fe20000000a00 */
[----:B------:R-:W-:Y:S01]  /*18d0*/  R2UR UR44, R3 ;  /* 0x00000000032c72ca */ /* 0x000fe200000e0000 */
[----:B------:R-:W-:Y:S01]  /*18e0*/  UIADD3 UR6, UR20, 0x8000, URZ ;  /* 0x0000800014067890 */ /* 0x000fe2000fffe03f */
[----:B------:R-:W-:Y:S01]  /*18f0*/  LOP3.LUT R3, R4, 0x7f, RZ, 0xc0, !PT ;  /* 0x0000007f04037812 */ /* 0x000fe200078ec0ff */
[----:B------:R-:W1:Y:S01]  /*1900*/  LDC.64 R8, c[0x0][0x260] ;  /* 0x00009800ff087b82 */ /* 0x000e620000000a00 */
[--C-:B------:R-:W-:Y:S01]  /*1910*/  SHF.R.U32.HI R18, RZ, 0x2, R4.reuse ;  /* 0x00000002ff127819 */ /* 0x100fe20000011604 */
[----:B------:R-:W-:Y:S01]  /*1920*/  USHF.R.U32.HI UR6, URZ, 0x4, UR6 ;  /* 0x000000043f067899 */ /* 0x000fe20008011606 */
[--C-:B------:R-:W-:Y:S01]  /*1930*/  SHF.R.U32.HI R13, RZ, 0x1, R4.reuse ;  /* 0x00000001ff0d7819 */ /* 0x100fe20000011604 */
[----:B------:R-:W-:Y:S01]  /*1940*/  IMAD R12, R3, UR4, RZ ;  /* 0x00000004030c7c24 */ /* 0x000fe2000f8e02ff */
[----:B------:R-:W-:Y:S01]  /*1950*/  SGXT.U32 R18, R18, 0x3 ;  /* 0x000000031212781a */ /* 0x000fe20000000000 */
[----:B------:R-:W-:Y:S01]  /*1960*/  ULDC.64 UR4, c[0x0][0x218] ;  /* 0x0000860000047ab9 */ /* 0x000fe20000000a00 */
[----:B------:R-:W-:Y:S01]  /*1970*/  USGXT.U32 UR18, UR6, 0xe ;  /* 0x0000000e0612789a */ /* 0x000fe20008000000 */
[----:B------:R-:W-:Y:S01]  /*1980*/  IMAD.SHL.U32 R14, R12, 0x2, RZ ;  /* 0x000000020c0e7824 */ /* 0x000fe200078e00ff */
[----:B------:R-:W2:Y:S01]  /*1990*/  LDC R32, c[0x0][0x268] ;  /* 0x00009a00ff207b82 */ /* 0x000ea20000000800 */
[----:B------:R-:W-:Y:S01]  /*19a0*/  LOP3.LUT R18, R18, 0x70, R13, 0xf8, !PT ;  /* 0x0000007012127812 */ /* 0x000fe200078ef80d */
[----:B------:R-:W-:Y:S01]  /*19b0*/  UIADD3 UR10, UP0, UR18, 0x2, URZ ;  /* 0x00000002120a7890 */ /* 0x000fe2000ff1e03f */
[----:B------:R-:W-:Y:S01]  /*19c0*/  SHF.R.U32.HI R13, RZ, 0x4, R4 ;  /* 0x00000004ff0d7819 */ /* 0x000fe20000011604 */
[----:B------:R-:W-:Y:S01]  /*19d0*/  IMAD.MOV.U32 R123, RZ, RZ, -0x800000 ;  /* 0xff800000ff7b7424 */ /* 0x000fe200078e00ff */
[----:B------:R-:W-:Y:S01]  /*19e0*/  LOP3.LUT R5, R18, R5, RZ, 0xfc, !PT ;  /* 0x0000000512057212 */ /* 0x000fe200078efcff */
[----:B------:R-:W-:Y:S01]  /*19f0*/  IMAD.MOV.U32 R121, RZ, RZ, RZ ;  /* 0x000000ffff797224 */ /* 0x000fe200078e00ff */
[----:B------:R-:W-:Y:S01]  /*1a00*/  ISETP.NE.U32.AND P0, PT, R7, RZ, PT ;  /* 0x000000ff0700720c */ /* 0x000fe20003f05070 */
[----:B0-----:R-:W-:Y:S01]  /*1a10*/  IMAD R10, R10, UR7, RZ ;  /* 0x000000070a0a7c24 */ /* 0x001fe2000f8e02ff */
[----:B------:R-:W-:Y:S01]  /*1a20*/  LOP3.LUT R142, R2, 0x6, RZ, 0xc0, !PT ;  /* 0x00000006028e7812 */ /* 0x000fe200078ec0ff */
[----:B------:R-:W-:Y:S01]  /*1a30*/  IMAD R20, R6, R11, RZ ;  /* 0x0000000b06147224 */ /* 0x000fe200078e02ff */
[----:B------:R-:W-:Y:S01]  /*1a40*/  CS2R R34, SRZ ;  /* 0x0000000000227805 */ /* 0x000fe2000001ff00 */
[----:B------:R-:W-:Y:S01]  /*1a50*/  IMAD.SHL.U32 R3, R10, 0x2, RZ ;  /* 0x000000020a037824 */ /* 0x000fe200078e00ff */
[----:B------:R-:W-:Y:S01]  /*1a60*/  CS2R R36, SRZ ;  /* 0x0000000000247805 */ /* 0x000fe2000001ff00 */
[----:B------:R-:W-:Y:S01]  /*1a70*/  IMAD R22, R11, 0x2, R20 ;  /* 0x000000020b167824 */ /* 0x000fe200078e0214 */
[----:B------:R-:W-:Y:S01]  /*1a80*/  CS2R R38, SRZ ;  /* 0x0000000000267805 */ /* 0x000fe2000001ff00 */
[----:B-1----:R-:W-:Y:S01]  /*1a90*/  IMAD R8, R8, UR7, RZ ;  /* 0x0000000708087c24 */ /* 0x002fe2000f8e02ff */
[----:B------:R-:W-:Y:S01]  /*1aa0*/  IADD3 R23, P1, P2, R14, UR4, R3 ;  /* 0x000000040e177c10 */ /* 0x000fe2000fa3e003 */
[----:B------:R-:W-:Y:S01]  /*1ab0*/  IMAD R16, R16, R9, RZ ;  /* 0x0000000910107224 */ /* 0x000fe200078e02ff */
[----:B------:R-:W-:Y:S01]  /*1ac0*/  CS2R R40, SRZ ;  /* 0x0000000000287805 */ /* 0x000fe2000001ff00 */
[----:B------:R-:W-:Y:S01]  /*1ad0*/  IMAD.SHL.U32 R3, R8, 0x2, RZ ;  /* 0x0000000208037824 */ /* 0x000fe200078e00ff */
[----:B------:R-:W-:Y:S01]  /*1ae0*/  CS2R R42, SRZ ;  /* 0x00000000002a7805 */ /* 0x000fe2000001ff00 */
[----:B------:R-:W-:Y:S01]  /*1af0*/  IMAD.SHL.U32 R14, R16, 0x2, RZ ;  /* 0x00000002100e7824 */ /* 0x000fe200078e00ff */
[----:B------:R-:W-:Y:S01]  /*1b00*/  CS2R R44, SRZ ;  /* 0x00000000002c7805 */ /* 0x000fe2000001ff00 */
[----:B------:R-:W-:Y:S01]  /*1b10*/  IMAD.HI R10, R10, 0x2, RZ ;  /* 0x000000020a0a7827 */ /* 0x000fe200078e02ff */
[----:B------:R-:W-:-:S02]  /*1b20*/  CS2R R46, SRZ ;  /* 0x00000000002e7805 */ /* 0x000fc4000001ff00 */
[----:B------:R-:W-:Y:S02]  /*1b30*/  CS2R R48, SRZ ;  /* 0x0000000000307805 */ /* 0x000fe4000001ff00 */
[----:B------:R-:W-:Y:S01]  /*1b40*/  IADD3 R108, P3, P4, R14, UR8, R3 ;  /* 0x000000080e6c7c10 */ /* 0x000fe2000fc7e003 */
[----:B------:R-:W-:Y:S01]  /*1b50*/  IMAD.HI R15, R16, 0x2, RZ ;  /* 0x00000002100f7827 */ /* 0x000fe200078e02ff */
[----:B------:R-:W-:Y:S02]  /*1b60*/  SGXT.U32 R3, R13, 0x4 ;  /* 0x000000040d03781a */ /* 0x000fe40000000000 */
[----:B------:R-:W-:Y:S02]  /*1b70*/  CS2R R50, SRZ ;  /* 0x0000000000327805 */ /* 0x000fe4000001ff00 */
[----:B------:R-:W-:Y:S01]  /*1b80*/  CS2R R52, SRZ ;  /* 0x0000000000347805 */ /* 0x000fe2000001ff00 */
[----:B------:R-:W-:Y:S01]  /*1b90*/  IMAD.HI R13, R12, 0x2, RZ ;  /* 0x000000020c0d7827 */ /* 0x000fe200078e02ff */
[----:B------:R-:W-:-:S02]  /*1ba0*/  CS2R R54, SRZ ;  /* 0x0000000000367805 */ /* 0x000fc4000001ff00 */
[----:B------:R-:W-:Y:S02]  /*1bb0*/  CS2R R56, SRZ ;  /* 0x0000000000387805 */ /* 0x000fe4000001ff00 */
[----:B------:R-:W-:Y:S01]  /*1bc0*/  CS2R R58, SRZ ;  /* 0x00000000003a7805 */ /* 0x000fe2000001ff00 */
[----:B------:R-:W-:Y:S01]  /*1bd0*/  IMAD.HI R12, R8, 0x2, RZ ;  /* 0x00000002080c7827 */ /* 0x000fe200078e02ff */
[----:B------:R-:W-:Y:S01]  /*1be0*/  IADD3.X R13, R13, UR5, R10, P1, P2 ;  /* 0x000000050d0d7c10 */ /* 0x000fe20008fe440a */
[----:B------:R-:W-:Y:S01]  /*1bf0*/  UMOV UR5, URZ ;  /* 0x0000003f00057c82 */ /* 0x000fe20008000000 */
[-C--:B------:R-:W-:Y:S01]  /*1c00*/  LEA R18, P2, R20, R23.reuse, 0x1 ;  /* 0x0000001714127211 */ /* 0x080fe200078408ff */
[----:B------:R-:W-:Y:S01]  /*1c10*/  IMAD R8, R11, 0x2, R22 ;  /* 0x000000020b087824 */ /* 0x000fe200078e0216 */
[----:B------:R-:W-:Y:S01]  /*1c20*/  IADD3.X R30, R15, UR9, R12, P3, P4 ;  /* 0x000000090f1e7c10 */ /* 0x000fe20009fe840c */
[----:B--2---:R-:W-:Y:S01]  /*1c30*/  IMAD R25, R3, R32, RZ ;  /* 0x0000002003197224 */ /* 0x004fe200078e02ff */
[-C--:B------:R-:W-:Y:S01]  /*1c40*/  LEA R16, P3, R22, R23.reuse, 0x1 ;  /* 0x0000001716107211 */ /* 0x080fe200078608ff */
[C---:B------:R-:W-:Y:S01]  /*1c50*/  IMAD R10, R11.reuse, 0x2, R8 ;  /* 0x000000020b0a7824 */ /* 0x040fe200078e0208 */
[----:B------:R-:W-:Y:S01]  /*1c60*/  LEA R14, P4, R8, R23, 0x1 ;  /* 0x00000017080e7211 */ /* 0x000fe200078808ff */
[----:B------:R-:W-:Y:S01]  /*1c70*/  IMAD R27, R32, 0x10, R25 ;  /* 0x00000010201b7824 */ /* 0x000fe200078e0219 */
[-C--:B------:R-:W-:Y:S01]  /*1c80*/  LEA.HI.X.SX32 R19, R20, R13.reuse, 0x1, P2 ;  /* 0x0000000d14137211 */ /* 0x080fe200010f0eff */
[C---:B------:R-:W-:Y:S01]  /*1c90*/  IMAD R24, R11.reuse, 0x2, R10 ;  /* 0x000000020b187824 */ /* 0x040fe200078e020a */
[----:B------:R-:W-:Y:S01]  /*1ca0*/  LEA.HI.X.SX32 R15, R8, R13, 0x1, P4 ;  /* 0x0000000d080f7211 */ /* 0x000fe200020f0eff */
[----:B------:R-:W-:Y:S01]  /*1cb0*/  IMAD R28, R32, 0x10, R27 ;  /* 0x00000010201c7824 */ /* 0x000fe200078e021b */
[----:B------:R-:W-:Y:S01]  /*1cc0*/  LEA R20, P2, R10, R23, 0x1 ;  /* 0x000000170a147211 */ /* 0x000fe200078408ff */
[C---:B------:R-:W-:Y:S01]  /*1cd0*/  IMAD R26, R11.reuse, 0x2, R24 ;  /* 0x000000020b1a7824 */ /* 0x040fe200078e0218 */
[-C--:B------:R-:W-:Y:S01]  /*1ce0*/  LEA.HI.X.SX32 R17, R22, R13.reuse, 0x1, P3 ;  /* 0x0000000d16117211 */ /* 0x080fe200018f0eff */
[----:B------:R-:W-:Y:S01]  /*1cf0*/  IMAD R29, R32, 0x10, R28 ;  /* 0x00000010201d7824 */ /* 0x000fe200078e021c */
[----:B------:R-:W-:Y:S01]  /*1d00*/  LEA.HI.X.SX32 R21, R10, R13, 0x1, P2 ;  /* 0x0000000d0a157211 */ /* 0x000fe200010f0eff */
[C---:B------:R-:W-:Y:S01]  /*1d10*/  IMAD R8, R11.reuse, 0x2, R26 ;  /* 0x000000020b087824 */ /* 0x040fe200078e021a */
[-C--:B------:R-:W-:Y:S01]  /*1d20*/  LEA R100, P2, R24, R23.reuse, 0x1 ;  /* 0x0000001718647211 */ /* 0x080fe200078408ff */
[----:B------:R-:W-:Y:S01]  /*1d30*/  IMAD R10, R32, 0x10, R29 ;  /* 0x00000010200a7824 */ /* 0x000fe200078e021d */
[-C--:B------:R-:W-:Y:S01]  /*1d40*/  LEA R98, P3, R26, R23.reuse, 0x1 ;  /* 0x000000171a627211 */ /* 0x080fe200078608ff */
[----:B------:R-:W-:Y:S01]  /*1d50*/  IMAD R3, R11, 0x2, R8 ;  /* 0x000000020b037824 */ /* 0x000fe200078e0208 */
[-C--:B------:R-:W-:Y:S01]  /*1d60*/  LEA R96, P4, R8, R23.reuse, 0x1 ;  /* 0x0000001708607211 */ /* 0x080fe200078808ff */
[----:B------:R-:W-:Y:S01]  /*1d70*/  IMAD R7, R7, 0x20, R90 ;  /* 0x0000002007077824 */ /* 0x000fe200078e025a */
[----:B------:R-:W-:Y:S01]  /*1d80*/  LEA R12, P1, R25, R108, 0x1 ;  /* 0x0000006c190c7211 */ /* 0x000fe200078208ff */
[----:B------:R-:W-:Y:S01]  /*1d90*/  UIADD3.X UR11, UR5, 0x40000040, URZ, UP0, !UPT ;  /* 0x40000040050b7890 */ /* 0x000fe200087fe43f */
[C---:B------:R-:W-:Y:S01]  /*1da0*/  LEA R22, P5, R3.reuse, R23, 0x1 ;  /* 0x0000001703167211 */ /* 0x040fe200078a08ff */
[----:B------:R-:W-:Y:S01]  /*1db0*/  IMAD.MOV.U32 R117, RZ, RZ, RZ ;  /* 0x000000ffff757224 */ /* 0x000fe200078e00ff */
[-C--:B------:R-:W-:Y:S01]  /*1dc0*/  LEA.HI.X.SX32 R101, R24, R13.reuse, 0x1, P2 ;  /* 0x0000000d18657211 */ /* 0x080fe200010f0eff */
[----:B------:R-:W-:Y:S01]  /*1dd0*/  IMAD.MOV.U32 R140, RZ, RZ, -0x800000 ;  /* 0xff800000ff8c7424 */ /* 0x000fe200078e00ff */
[-C--:B------:R-:W-:Y:S01]  /*1de0*/  LEA.HI.X.SX32 R23, R3, R13.reuse, 0x1, P5 ;  /* 0x0000000d03177211 */ /* 0x080fe200028f0eff */
[----:B------:R-:W-:Y:S01]  /*1df0*/  IMAD R3, R32, 0x10, R10 ;  /* 0x0000001020037824 */ /* 0x000fe200078e020a */
[----:B------:R-:W-:-:S02]  /*1e00*/  LEA.HI.X.SX32 R97, R8, R13, 0x1, P4 ;  /* 0x0000000d08617211 */ /* 0x000fc400020f0eff */
[----:B------:R-:W-:Y:S02]  /*1e10*/  CS2R R60, SRZ ;  /* 0x00000000003c7805 */ /* 0x000fe4000001ff00 */
[----:B------:R-:W-:Y:S01]  /*1e20*/  LEA R102, P2, R27, R108, 0x1 ;  /* 0x0000006c1b667211 */ /* 0x000fe200078408ff */
[----:B------:R-:W-:Y:S01]  /*1e30*/  IMAD R8, R32, 0x10, R3 ;  /* 0x0000001020087824 */ /* 0x000fe200078e0203 */
[----:B------:R-:W-:Y:S02]  /*1e40*/  LEA.HI.X.SX32 R99, R26, R13, 0x1, P3 ;  /* 0x0000000d1a637211 */ /* 0x000fe400018f0eff */
[----:B------:R-:W-:Y:S02]  /*1e50*/  CS2R R62, SRZ ;  /* 0x00000000003e7805 */ /* 0x000fe4000001ff00 */
[----:B------:R-:W-:Y:S01]  /*1e60*/  LEA.HI.X.SX32 R13, R25, R30, 0x1, P1 ;  /* 0x0000001e190d7211 */ /* 0x000fe200008f0eff */
[----:B------:R-:W-:Y:S01]  /*1e70*/  IMAD R24, R32, 0x10, R8 ;  /* 0x0000001020187824 */ /* 0x000fe200078e0208 */
[----:B------:R-:W-:-:S02]  /*1e80*/  LEA R106, P1, R28, R108, 0x1 ;  /* 0x0000006c1c6a7211 */ /* 0x000fc400078208ff */
[----:B------:R-:W-:Y:S02]  /*1e90*/  CS2R R32, SRZ ;  /* 0x0000000000207805 */ /* 0x000fe4000001ff00 */
[----:B------:R-:W-:Y:S02]  /*1ea0*/  LEA R104, P3, R29, R108, 0x1 ;  /* 0x0000006c1d687211 */ /* 0x000fe400078608ff */
[----:B------:R-:W-:Y:S02]  /*1eb0*/  CS2R R64, SRZ ;  /* 0x0000000000407805 */ /* 0x000fe4000001ff00 */
[----:B------:R-:W-:Y:S02]  /*1ec0*/  LEA.HI.X.SX32 R103, R27, R30, 0x1, P2 ;  /* 0x0000001e1b677211 */ /* 0x000fe400010f0eff */
[----:B------:R-:W-:Y:S02]  /*1ed0*/  CS2R R26, SRZ ;  /* 0x00000000001a7805 */ /* 0x000fe4000001ff00 */
[----:B------:R-:W-:-:S02]  /*1ee0*/  LEA R112, P2, R3, R108, 0x1 ;  /* 0x0000006c03707211 */ /* 0x000fc400078408ff */
[----:B------:R-:W-:Y:S02]  /*1ef0*/  CS2R R66, SRZ ;  /* 0x0000000000427805 */ /* 0x000fe4000001ff00 */
[-C--:B------:R-:W-:Y:S02]  /*1f00*/  LEA.HI.X.SX32 R107, R28, R30.reuse, 0x1, P1 ;  /* 0x0000001e1c6b7211 */ /* 0x080fe400008f0eff */
[----:B------:R-:W-:Y:S02]  /*1f10*/  CS2R R68, SRZ ;  /* 0x0000000000447805 */ /* 0x000fe4000001ff00 */
[----:B------:R-:W-:Y:S02]  /*1f20*/  LEA.HI.X.SX32 R105, R29, R30, 0x1, P3 ;  /* 0x0000001e1d697211 */ /* 0x000fe400018f0eff */
[----:B------:R-:W-:Y:S02]  /*1f30*/  CS2R R28, SRZ ;  /* 0x00000000001c7805 */ /* 0x000fe4000001ff00 */
[----:B------:R-:W-:-:S02]  /*1f40*/  LEA R114, P1, R10, R108, 0x1 ;  /* 0x0000006c0a727211 */ /* 0x000fc400078208ff */
[----:B------:R-:W-:Y:S02]  /*1f50*/  CS2R R70, SRZ ;  /* 0x0000000000467805 */ /* 0x000fe4000001ff00 */
[-C--:B------:R-:W-:Y:S02]  /*1f60*/  LEA R110, P3, R8, R108.reuse, 0x1 ;  /* 0x0000006c086e7211 */ /* 0x080fe400078608ff */
[----:B------:R-:W-:Y:S02]  /*1f70*/  CS2R R72, SRZ ;  /* 0x0000000000487805 */ /* 0x000fe4000001ff00 */
[----:B------:R-:W-:Y:S02]  /*1f80*/  LEA R108, P4, R24, R108, 0x1 ;  /* 0x0000006c186c7211 */ /* 0x000fe400078808ff */
[----:B------:R-:W-:Y:S02]  /*1f90*/  CS2R R74, SRZ ;  /* 0x00000000004a7805 */ /* 0x000fe4000001ff00 */
[----:B------:R-:W-:-:S02]  /*1fa0*/  LEA.HI.X.SX32 R113, R3, R30, 0x1, P2 ;  /* 0x0000001e03717211 */ /* 0x000fc400010f0eff */
[----:B------:R-:W-:Y:S02]  /*1fb0*/  CS2R R76, SRZ ;  /* 0x00000000004c7805 */ /* 0x000fe4000001ff00 */
[----:B------:R-:W-:Y:S02]  /*1fc0*/  SEL R3, RZ, 0x90, !P0 ;  /* 0x00000090ff037807 */ /* 0x000fe40004000000 */
[----:B------:R-:W-:Y:S02]  /*1fd0*/  CS2R R78, SRZ ;  /* 0x00000000004e7805 */ /* 0x000fe4000001ff00 */
[-C--:B------:R-:W-:Y:S01]  /*1fe0*/  LEA.HI.X.SX32 R115, R10, R30.reuse, 0x1, P1 ;  /* 0x0000001e0a737211 */ /* 0x080fe200008f0eff */
[----:B------:R-:W-:Y:S01]  /*1ff0*/  IMAD.MOV.U32 R10, RZ, RZ, 0x3f800000 ;  /* 0x3f800000ff0a7424 */ /* 0x000fe200078e00ff */
[-C--:B------:R-:W-:Y:S01]  /*2000*/  LEA.HI.X.SX32 R111, R8, R30.reuse, 0x1, P3 ;  /* 0x0000001e086f7211 */ /* 0x080fe200018f0eff */
[----:B------:R-:W-:Y:S01]  /*2010*/  IMAD.MOV.U32 R8, RZ, RZ, 0x3f800000 ;  /* 0x3f800000ff087424 */ /* 0x000fe200078e00ff */
[----:B------:R-:W-:-:S02]  /*2020*/  LEA.HI.X.SX32 R109, R24, R30, 0x1, P4 ;  /* 0x0000001e186d7211 */ /* 0x000fc400020f0eff */
[----:B------:R-:W-:Y:S02]  /*2030*/  CS2R R24, SRZ ;  /* 0x0000000000187805 */ /* 0x000fe4000001ff00 */
[----:B------:R-:W-:Y:S02]  /*2040*/  CS2R R30, SRZ ;  /* 0x00000000001e7805 */ /* 0x000fe4000001ff00 */
[----:B------:R-:W-:Y:S02]  /*2050*/  CS2R R80, SRZ ;  /* 0x0000000000507805 */ /* 0x000fe4000001ff00 */
[----:B------:R-:W-:Y:S02]  /*2060*/  CS2R R82, SRZ ;  /* 0x0000000000527805 */ /* 0x000fe4000001ff00 */
[----:B------:R-:W-:Y:S02]  /*2070*/  CS2R R84, SRZ ;  /* 0x0000000000547805 */ /* 0x000fe4000001ff00 */
[----:B------:R-:W-:-:S02]  /*2080*/  CS2R R86, SRZ ;  /* 0x0000000000567805 */ /* 0x000fc4000001ff00 */
[C---:B------:R-:W-:Y:S01]  /*2090*/  LOP3.LUT R119, R7.reuse, 0x20, RZ, 0x3c, !PT ;  /* 0x0000002007777812 */ /* 0x040fe200078e3cff */
[----:B------:R-:W-:Y:S01]  /*20a0*/  UMOV UR4, URZ ;  /* 0x0000003f00047c82 */ /* 0x000fe20008000000 */
[C---:B------:R-:W-:Y:S01]  /*20b0*/  LOP3.LUT R118, R7.reuse, 0x40, RZ, 0x3c, !PT ;  /* 0x0000004007767812 */ /* 0x040fe200078e3cff */
[----:B------:R-:W-:Y:S01]  /*20c0*/  UIADD3.64 UR26, UR10, 0x2, URZ ;  /* 0x000000020a1a7897 */ /* 0x000fe2000fffe03f */
[----:B------:R-:W-:Y:S01]  /*20d0*/  LOP3.LUT R116, R7, 0x60, RZ, 0x3c, !PT ;  /* 0x0000006007747812 */ /* 0x000fe200078e3cff */
[----:B------:R-:W-:Y:S01]  /*20e0*/  UIADD3.64 UR30, UR10, 0x4, URZ ;  /* 0x000000040a1e7897 */ /* 0x000fe2000fffe03f */
[----:B------:R-:W-:Y:S01]  /*20f0*/  LOP3.LUT R122, R3, 0x17e, R2, 0x78, !PT ;  /* 0x0000017e037a7812 */ /* 0x000fe200078e7802 */
[----:B------:R-:W-:Y:S01]  /*2100*/  UIADD3.64 UR34, UR10, 0x7e, URZ ;  /* 0x0000007e0a227897 */ /* 0x000fe2000fffe03f */
[----:B------:R-:W-:Y:S01]  /*2110*/  LOP3.LUT R120, R5, 0x8, RZ, 0xfc, !PT ;  /* 0x0000000805787812 */ /* 0x000fe200078efcff */
[----:B------:R-:W-:Y:S02]  /*2120*/  UIADD3.64 UR38, UR10, 0x80, URZ ;  /* 0x000000800a267897 */ /* 0x000fe4000fffe03f */
[----:B------:R-:W-:-:S02]  /*2130*/  UIADD3.64 UR42, UR10, 0x82, URZ ;  /* 0x000000820a2a7897 */ /* 0x000fc4000fffe03f */
[----:B------:R-:W-:Y:S01]  /*2140*/  UIADD3.64 UR14, UR10, 0x84, URZ ;  /* 0x000000840a0e7897 */ /* 0x000fe2000fffe03f */
[----:B------:R-:W-:-:S11]  /*2150*/  ULDC UR21, c[0x0][0x238] ;  /* 0x00008e0000157ab9 */ /* 0x000fd60000000800 */
.L_x_1:
[----:B------:R-:W-:-:S04]  /*2160*/  IMAD.WIDE R88, R121, 0x2, R18 ;  /* 0x0000000279587825 */ /* 0x000fc800078e0212 */
[C---:B------:R-:W-:Y:S02]  /*2170*/  IMAD.WIDE R124, R121.reuse, 0x2, R100 ;  /* 0x00000002797c7825 */ /* 0x040fe400078e0264 */
[----:B------:R-:W2:Y:S02]  /*2180*/  LDG.E.U16 R88, desc[UR22][R88.64] ;  /* 0x0000001658587981 */ /* 0x000ea4000c1e1500 */
[C---:B------:R-:W-:Y:S02]  /*2190*/  IMAD.WIDE R126, R121.reuse, 0x2, R98 ;  /* 0x00000002797e7825 */ /* 0x040fe400078e0262 */
[----:B------:R-:W3:Y:S02]  /*21a0*/  LDG.E.U16 R124, desc[UR22][R124.64] ;  /* 0x000000167c7c7981 */ /* 0x000ee4000c1e1500 */
[C---:B------:R-:W-:Y:S02]  /*21b0*/  IMAD.WIDE R90, R121.reuse, 0x2, R16 ;  /* 0x00000002795a7825 */ /* 0x040fe400078e0210 */
[----:B------:R-:W4:Y:S02]  /*21c0*/  LDG.E.U16 R126, desc[UR22][R126.64] ;  /* 0x000000167e7e7981 */ /* 0x000f24000c1e1500 */
[----:B------:R-:W-:-:S02]  /*21d0*/  IMAD.WIDE R128, R121, 0x2, R96 ;  /* 0x0000000279807825 */ /* 0x000fc400078e0260 */
[----:B------:R-:W5:Y:S02]  /*21e0*/  LDG.E.U16 R132, desc[UR22][R90.64] ;  /* 0x000000165a847981 */ /* 0x000f64000c1e1500 */
[C---:B------:R-:W-:Y:S02]  /*21f0*/  IMAD.WIDE R92, R121.reuse, 0x2, R14 ;  /* 0x00000002795c7825 */ /* 0x040fe400078e020e */
[----:B------:R-:W5:Y:S02]  /*2200*/  LDG.E.U16 R129, desc[UR22][R128.64] ;  /* 0x0000001680817981 */ /* 0x000f64000c1e1500 */
[C---:B------:R-:W-:Y:S02]  /*2210*/  IMAD.WIDE R130, R121.reuse, 0x2, R22 ;  /* 0x0000000279827825 */ /* 0x040fe400078e0216 */
[----:B------:R-:W5:Y:S02]  /*2220*/  LDG.E.U16 R3, desc[UR22][R92.64] ;  /* 0x000000165c037981 */ /* 0x000f64000c1e1500 */
[----:B------:R-:W-:-:S02]  /*2230*/  IMAD.WIDE R94, R121, 0x2, R20 ;  /* 0x00000002795e7825 */ /* 0x000fc400078e0214 */
[----:B------:R-:W5:Y:S04]  /*2240*/  LDG.E.U16 R131, desc[UR22][R130.64] ;  /* 0x0000001682837981 */ /* 0x000f68000c1e1500 */
[----:B------:R-:W5:Y:S01]  /*2250*/  LDG.E.U16 R133, desc[UR22][R94.64] ;  /* 0x000000165e857981 */ /* 0x000f62000c1e1500 */
[----:B------:R-:W-:Y:S01]  /*2260*/  BAR.SYNC.DEFER_BLOCKING 0x0 ;  /* 0x0000000000007b1d */ /* 0x000fe20000010000 */
[----:B------:R-:W-:-:S04]  /*2270*/  USHF.L.U32 UR6, UR44, 0x8, URZ ;  /* 0x000000082c067899 */ /* 0x000fc8000800063f */
[----:B------:R-:W-:-:S04]  /*2280*/  ULOP3.LUT UR6, UR6, 0x400, URZ, 0xc0, !UPT ;  /* 0x0000040006067892 */ /* 0x000fc8000f8ec03f */
[----:B------:R-:W-:-:S04]  /*2290*/  ULEA.HI UR6, UR20, UR6, URZ, 0x1c ;  /* 0x0000000614067291 */ /* 0x000fc8000f8fe03f */
[----:B------:R-:W-:Y:S01]  /*22a0*/  ULOP3.LUT UR16, UR6, 0x3fff, URZ, 0xc0, !UPT ;  /* 0x00003fff06107892 */ /* 0x000fe2000f8ec03f */
[----:B------:R-:W-:Y:S01]  /*22b0*/  UMOV UR19, 0x40000040 ;  /* 0x4000004000137882 */ /* 0x000fe20000000000 */
[----:B------:R-:W-:Y:S02]  /*22c0*/  UMOV UR17, 0x40000040 ;  /* 0x4000004000117882 */ /* 0x000fe40000000000 */
[----:B------:R-:W-:Y:S01]  /*22d0*/  UIADD3 UR8, UP0, UR16, 0x80, URZ ;  /* 0x0000008010087890 */ /* 0x000fe2000ff1e03f */
[----:B------:R-:W-:-:S03]  /*22e0*/  UMOV UR6, URZ ;  /* 0x0000003f00067c82 */ /* 0x000fc60008000000 */
[----:B------:R-:W-:-:S04]  /*22f0*/  UIADD3.X UR9, UR6, 0x40000040, URZ, UP0, !UPT ;  /* 0x4000004006097890 */ /* 0x000fc800087fe43f */
[----:B------:R-:W-:Y:S02]  /*2300*/  UIADD3.64 UR24, UR8, 0x80, URZ ;  /* 0x0000008008187897 */ /* 0x000fe4000fffe03f */
[----:B------:R-:W-:Y:S01]  /*2310*/  UIADD3.64 UR28, UR8, 0x100, URZ ;  /* 0x00000100081c7897 */ /* 0x000fe2000fffe03f */
[----:B--2---:R0:W-:Y:S04]  /*2320*/  STS.U16 [R7+UR20+0x8000], R88 ;  /* 0x0080005807007988 */ /* 0x0041e80008000414 */
[----:B---3--:R-:W-:Y:S04]  /*2330*/  STS.U16 [R7+UR20+0x8400], R124 ;  /* 0x0084007c07007988 */ /* 0x008fe80008000414 */
[----:B----4-:R-:W-:Y:S04]  /*2340*/  STS.U16 [R119+UR20+0x8500], R126 ;  /* 0x0085007e77007988 */ /* 0x010fe80008000414 */
[----:B-----5:R-:W-:Y:S04]  /*2350*/  STS.U16 [R119+UR20+0x8100], R132 ;  /* 0x0081008477007988 */ /* 0x020fe80008000414 */
[----:B------:R-:W-:Y:S04]  /*2360*/  STS.U16 [R118+UR20+0x8600], R129 ;  /* 0x0086008176007988 */ /* 0x000fe80008000414 */
[----:B------:R-:W-:Y:S04]  /*2370*/  STS.U16 [R118+UR20+0x8200], R3 ;  /* 0x0082000376007988 */ /* 0x000fe80008000414 */
[----:B------:R1:W-:Y:S04]  /*2380*/  STS.U16 [R116+UR20+0x8700], R131 ;  /* 0x0087008374007988 */ /* 0x0003e80008000414 */
[----:B------:R2:W-:Y:S01]  /*2390*/  STS.U16 [R116+UR20+0x8300], R133 ;  /* 0x0083008574007988 */ /* 0x0005e20008000414 */
[----:B------:R3:W-:Y:S06]  /*23a0*/  MEMBAR.ALL.CTA ;  /* 0x0000000000007992 */ /* 0x0007ec0000008000 */
[----:B---3--:R-:W3:Y:S02]  /*23b0*/  FENCE.VIEW.ASYNC.S ;  /* 0x00000000000073c6 */ /* 0x008ee40000000000 */
[----:B---3--:R-:W-:Y:S06]  /*23c0*/  BAR.SYNC.DEFER_BLOCKING 0x0 ;  /* 0x0000000000007b1d */ /* 0x008fec0000010000 */
[----:B0-----:R-:W-:-:S06]  /*23d0*/  WARPGROUP.ARRIVE ;  /* 0x00000000000079c5 */ /* 0x001fcc0000000000 */
[----:B------:R-:W-:Y:S04]  /*23e0*/  HGMMA.64x16x16.F32.BF16 R88, gdesc[UR16].tnspA, RZ, !UPT ;  /* 0x20200000105879f0 */ /* 0x000fe8000c7018ff */
[----:B------:R-:W-:Y:S04]  /*23f0*/  HGMMA.64x16x16.F32.BF16 R88, gdesc[UR8].tnspA, R88 ;  /* 0x20200000085879f0 */ /* 0x000fe80008701858 */
[----:B------:R-:W-:Y:S01]  /*2400*/  HGMMA.64x16x16.F32.BF16 R88, gdesc[UR24].tnspA, R88 ;  /* 0x20200000185879f0 */ /* 0x000fe20008701858 */
[----:B------:R-:W-:Y:S01]  /*2410*/  UIADD3.64 UR32, UR8, 0x180, URZ ;  /* 0x0000018008207897 */ /* 0x000fe2000fffe03f */
[----:B-1----:R-:W-:-:S04]  /*2420*/  IMAD.WIDE R130, R117, 0x2, R104 ;  /* 0x0000000275827825 */ /* 0x002fc800078e0268 */
[C---:B--2---:R-:W-:Y:S02]  /*2430*/  IMAD.WIDE R132, R117.reuse, 0x2, R114 ;  /* 0x0000000275847825 */ /* 0x044fe400078e0272 */
        /* <DEDUP_REMOVED lines=10> */
[----:B------:R-:W2:Y:S02]  /*24e0*/  LDG.E.U16 R143, desc[UR22][R124.64] ;  /* 0x000000167c8f7981 */ /* 0x000ea4000c1e1500 */
[----:B------:R-:W-:-:S02]  /*24f0*/  IMAD.WIDE R128, R117, 0x2, R106 ;  /* 0x0000000275807825 */ /* 0x000fc400078e026a */
[----:B------:R0:W3:Y:S04]  /*2500*/  LDG.E.U16 R145, desc[UR22][R126.64] ;  /* 0x000000167e917981 */ /* 0x0000e8000c1e1500 */
[----:B------:R1:W4:Y:S01]  /*2510*/  LDG.E.U16 R147, desc[UR22][R128.64] ;  /* 0x0000001680937981 */ /* 0x000322000c1e1500 */
[----:B------:R-:W-:Y:S01]  /*2520*/  HGMMA.64x16x16.F32.BF16 R88, gdesc[UR28].tnspA, R88 ;  /* 0x202000001c5879f0 */ /* 0x000fe20008701858 */
[----:B------:R-:W-:-:S03]  /*2530*/  UIADD3.64 UR36, UR8, 0x200, URZ ;  /* 0x0000020008247897 */ /* 0x000fc6000fffe03f */
[----:B------:R-:W-:Y:S01]  /*2540*/  HGMMA.64x16x16.F32.BF16 R88, gdesc[UR32].tnspA, R88 ;  /* 0x20200000205879f0 */ /* 0x000fe20008701858 */
[----:B------:R-:W-:-:S05]  /*2550*/  UIADD3.64 UR40, UR8, 0x280, URZ ;  /* 0x0000028008287897 */ /* 0x000fca000fffe03f */
[----:B------:R-:W-:Y:S01]  /*2560*/  HGMMA.64x16x16.F32.BF16 R88, gdesc[UR36].tnspA, R88 ;  /* 0x20200000245879f0 */ /* 0x000fe20008701858 */
[----:B------:R-:W-:-:S03]  /*2570*/  UIADD3.64 UR12, UR8, 0x300, URZ ;  /* 0x00000300080c7897 */ /* 0x000fc6000fffe03f */
[----:B------:R-:W-:Y:S01]  /*2580*/  HGMMA.64x16x16.F32.BF16 R88, gdesc[UR40].tnspA, R88 ;  /* 0x20200000285879f0 */ /* 0x000fe20008701858 */
[----:B0-----:R-:W-:-:S05]  /*2590*/  IADD3 R126, P1, R142, UR4, RZ ;  /* 0x000000048e7e7c10 */ /* 0x001fca000ff3e0ff */
[----:B------:R-:W-:Y:S01]  /*25a0*/  HGMMA.64x16x16.F32.BF16 R88, gdesc[UR12].tnspA, R88, gsb0 ;  /* 0x202000000c5879f0 */ /* 0x000fe20008001858 */
[----:B-1----:R-:W-:Y:S01]  /*25b0*/  IMAD.X R128, RZ, RZ, UR5, P1 ;  /* 0x00000005ff807e24 */ /* 0x002fe200088e06ff */
[CC--:B------:R-:W-:Y:S02]  /*25c0*/  ISETP.GT.U32.AND P1, PT, R126.reuse, R120.reuse, PT ;  /* 0x000000787e00720c */ /* 0x0c0fe40003f24070 */
[C---:B------:R-:W-:Y:S02]  /*25d0*/  ISETP.GE.U32.AND P2, PT, R126.reuse, R120, PT ;  /* 0x000000787e00720c */ /* 0x040fe40003f46070 */
[C---:B------:R-:W-:Y:S02]  /*25e0*/  IADD3 R127, P3, R126.reuse, 0x9, RZ ;  /* 0x000000097e7f7810 */ /* 0x040fe40007f7e0ff */
[----:B------:R-:W-:Y:S02]  /*25f0*/  ISETP.GT.U32.AND P0, PT, R126, R5, PT ;  /* 0x000000057e00720c */ /* 0x000fe40003f04070 */
[----:B------:R-:W-:-:S02]  /*2600*/  ISETP.GT.U32.AND.EX P1, PT, R128, RZ, PT, P1 ;  /* 0x000000ff8000720c */ /* 0x000fc40003f24110 */
[C---:B------:R-:W-:Y:S01]  /*2610*/  ISETP.GE.U32.AND.EX P2, PT, R128.reuse, RZ, PT, P2 ;  /* 0x000000ff8000720c */ /* 0x040fe20003f46120 */
[----:B------:R-:W-:Y:S01]  /*2620*/  IMAD.X R129, RZ, RZ, R128, P3 ;  /* 0x000000ffff817224 */ /* 0x000fe200018e0680 */
[----:B------:R-:W-:Y:S02]  /*2630*/  ISETP.GT.U32.AND.EX P0, PT, R128, RZ, PT, P0 ;  /* 0x000000ff8000720c */ /* 0x000fe40003f04100 */
[----:B------:R-:W-:Y:S01]  /*2640*/  ISETP.GT.U32.AND P4, PT, R127, R120, PT ;  /* 0x000000787f00720c */ /* 0x000fe20003f84070 */
[----:B------:R-:W-:Y:S02]  /*2650*/  WARPGROUP.DEPBAR.LE gsb0, 0x0 ;  /* 0x00008000000079c5 */ /* 0x000fe40000010000 */
[----:B------:R-:W-:Y:S01]  /*2660*/  FMUL R90, R90, UR21 ;  /* 0x000000155a5a7c20 */ /* 0x000fe20008400000 */
[----:B------:R-:W-:Y:S01]  /*2670*/  FMUL R91, R91, UR21 ;  /* 0x000000155b5b7c20 */ /* 0x000fe20008400000 */
[----:B------:R-:W-:Y:S01]  /*2680*/  FMUL R94, R94, UR21 ;  /* 0x000000155e5e7c20 */ /* 0x000fe20008400000 */
[----:B------:R-:W-:Y:S02]  /*2690*/  BAR.SYNC.DEFER_BLOCKING 0x0 ;  /* 0x0000000000007b1d */ /* 0x000fe40000010000 */
[----:B------:R-:W-:-:S02]  /*26a0*/  FSEL R90, R90, -INF , !P1 ;  /* 0xff8000005a5a7808 */ /* 0x000fc40004800000 */
[----:B------:R-:W-:Y:S01]  /*26b0*/  FSEL R91, R91, -INF , !P2 ;  /* 0xff8000005b5b7808 */ /* 0x000fe20005000000 */
[----:B------:R-:W-:Y:S01]  /*26c0*/  FMUL R95, R95, UR21 ;  /* 0x000000155f5f7c20 */ /* 0x000fe20008400000 */
[----:B------:R-:W-:Y:S02]  /*26d0*/  ISETP.GT.U32.AND.EX P1, PT, R129, RZ, PT, P4 ;  /* 0x000000ff8100720c */ /* 0x000fe40003f24140 */
[----:B------:R-:W-:Y:S02]  /*26e0*/  FSEL R94, R94, -INF , !P0 ;  /* 0xff8000005e5e7808 */ /* 0x000fe40004000000 */
[----:B------:R-:W-:Y:S02]  /*26f0*/  FMNMX R3, R90, R91, !PT ;  /* 0x0000005b5a037209 */ /* 0x000fe40007800000 */
[----:B------:R-:W-:Y:S02]  /*2700*/  FSEL R95, R95, -INF , !P1 ;  /* 0xff8000005f5f7808 */ /* 0x000fe40004800000 */
[----:B------:R-:W-:-:S02]  /*2710*/  FMNMX R124, R94, R3, !PT ;  /* 0x000000035e7c7209 */ /* 0x000fc40007800000 */
[CC--:B------:R-:W-:Y:S02]  /*2720*/  ISETP.GE.U32.AND P2, PT, R126.reuse, R5.reuse, PT ;  /* 0x000000057e00720c */ /* 0x0c0fe40003f46070 */
[----:B------:R-:W-:Y:S02]  /*2730*/  IADD3 R126, P3, R126, 0x8, RZ ;  /* 0x000000087e7e7810 */ /* 0x000fe40007f7e0ff */
[----:B------:R-:W-:Y:S02]  /*2740*/  FMNMX R125, R95, R124, !PT ;  /* 0x0000007c5f7d7209 */ /* 0x000fe40007800000 */
[----:B------:R-:W-:-:S03]  /*2750*/  ISETP.GT.U32.AND P1, PT, R126, R5, PT ;  /* 0x000000057e00720c */ /* 0x000fc60003f24070 */
[----:B------:R-:W0:Y:S01]  /*2760*/  SHFL.BFLY PT, R126, R125, 0x2, 0x1f ;  /* 0x0c401f007d7e7f89 */ /* 0x000e2200000e0000 */
[----:B------:R-:W-:Y:S02]  /*2770*/  IMAD.X R3, RZ, RZ, R128, P3 ;  /* 0x000000ffff037224 */ /* 0x000fe400018e0680 */
[----:B------:R-:W-:Y:S01]  /*2780*/  FMUL R88, R88, UR21 ;  /* 0x0000001558587c20 */ /* 0x000fe20008400000 */
[----:B------:R-:W-:Y:S01]  /*2790*/  FMUL R89, R89, UR21 ;  /* 0x0000001559597c20 */ /* 0x000fe20008400000 */
[----:B------:R-:W-:Y:S01]  /*27a0*/  ISETP.GE.U32.AND.EX P2, PT, R128, RZ, PT, P2 ;  /* 0x000000ff8000720c */ /* 0x000fe20003f46120 */
[----:B------:R-:W-:Y:S01]  /*27b0*/  FMUL R92, R92, UR21 ;  /* 0x000000155c5c7c20 */ /* 0x000fe20008400000 */
[----:B------:R-:W-:Y:S02]  /*27c0*/  ISETP.GT.U32.AND P3, PT, R127, R5, PT ;  /* 0x000000057f00720c */ /* 0x000fe40003f64070 */
[----:B------:R-:W-:Y:S02]  /*27d0*/  ISETP.GT.U32.AND.EX P1, PT, R3, RZ, PT, P1 ;  /* 0x000000ff0300720c */ /* 0x000fe40003f24110 */
[----:B------:R-:W-:-:S02]  /*27e0*/  FSEL R88, R88, -INF , !P0 ;  /* 0xff80000058587808 */ /* 0x000fc40004000000 */
[----:B------:R-:W-:Y:S01]  /*27f0*/  FSEL R89, R89, -INF , !P2 ;  /* 0xff80000059597808 */ /* 0x000fe20005000000 */
[----:B------:R-:W-:Y:S01]  /*2800*/  FMUL R93, R93, UR21 ;  /* 0x000000155d5d7c20 */ /* 0x000fe20008400000 */
[----:B------:R-:W-:Y:S02]  /*2810*/  ISETP.GT.U32.AND.EX P0, PT, R129, RZ, PT, P3 ;  /* 0x000000ff8100720c */ /* 0x000fe40003f04130 */
[----:B------:R-:W-:Y:S02]  /*2820*/  FSEL R92, R92, -INF , !P1 ;  /* 0xff8000005c5c7808 */ /* 0x000fe40004800000 */
[----:B------:R-:W-:Y:S02]  /*2830*/  FMNMX R3, R88, R89, !PT ;  /* 0x0000005958037209 */ /* 0x000fe40007800000 */
[----:B------:R-:W-:Y:S02]  /*2840*/  FSEL R93, R93, -INF , !P0 ;  /* 0xff8000005d5d7808 */ /* 0x000fe40004000000 */
[----:B------:R-:W-:-:S04]  /*2850*/  FMNMX R124, R92, R3, !PT ;  /* 0x000000035c7c7209 */ /* 0x000fc80007800000 */
[----:B------:R-:W-:Y:S02]  /*2860*/  FMNMX R124, R93, R124, !PT ;  /* 0x0000007c5d7c7209 */ /* 0x000fe40007800000 */
[----:B0-----:R-:W-:-:S03]  /*2870*/  FMNMX R125, R125, R126, !PT ;  /* 0x0000007e7d7d7209 */ /* 0x001fc60007800000 */
[----:B------:R-:W0:Y:S04]  /*2880*/  SHFL.BFLY PT, R3, R124, 0x2, 0x1f ;  /* 0x0c401f007c037f89 */ /* 0x000e2800000e0000 */
[----:B------:R-:W1:Y:S01]  /*2890*/  SHFL.BFLY PT, R126, R125, 0x1, 0x1f ;  /* 0x0c201f007d7e7f89 */ /* 0x000e6200000e0000 */
[----:B0-----:R-:W-:Y:S02]  /*28a0*/  FMNMX R3, R124, R3, !PT ;  /* 0x000000037c037209 */ /* 0x001fe40007800000 */
[----:B-1----:R-:W-:-:S03]  /*28b0*/  FMNMX R127, R125, R126, !PT ;  /* 0x0000007e7d7f7209 */ /* 0x002fc60007800000 */
[----:B------:R-:W0:Y:S04]  /*28c0*/  SHFL.BFLY PT, R126, R3, 0x1, 0x1f ;  /* 0x0c201f00037e7f89 */ /* 0x000e2800000e0000 */
[----:B--2---:R-:W-:Y:S04]  /*28d0*/  STS.U16 [R122+UR20+0x8000], R143 ;  /* 0x0080008f7a007988 */ /* 0x004fe80008000414 */
[----:B---3--:R-:W-:Y:S04]  /*28e0*/  STS.U16 [R122+UR20+0x8200], R145 ;  /* 0x008200917a007988 */ /* 0x008fe80008000414 */
[----:B----4-:R-:W-:Y:S04]  /*28f0*/  STS.U16 [R122+UR20+0x8400], R147 ;  /* 0x008400937a007988 */ /* 0x010fe80008000414 */
[----:B------:R-:W-:Y:S04]  /*2900*/  STS.U16 [R122+UR20+0x8600], R131 ;  /* 0x008600837a007988 */ /* 0x000fe80008000414 */
[----:B------:R-:W-:Y:S04]  /*2910*/  STS.U16 [R122+UR20+0x8800], R133 ;  /* 0x008800857a007988 */ /* 0x000fe80008000414 */
[----:B------:R-:W-:Y:S04]  /*2920*/  STS.U16 [R122+UR20+0x8a00], R135 ;  /* 0x008a00877a007988 */ /* 0x000fe80008000414 */
[----:B-----5:R-:W-:Y:S04]  /*2930*/  STS.U16 [R122+UR20+0x8c00], R137 ;  /* 0x008c00897a007988 */ /* 0x020fe80008000414 */
[----:B------:R-:W-:Y:S01]  /*2940*/  STS.U16 [R122+UR20+0x8e00], R139 ;  /* 0x008e008b7a007988 */ /* 0x000fe20008000414 */
[----:B------:R-:W-:Y:S01]  /*2950*/  FMNMX R127, R127, R140, !PT ;  /* 0x0000008c7f7f7209 */ /* 0x000fe20007800000 */
[----:B------:R1:W-:Y:S06]  /*2960*/  MEMBAR.ALL.CTA ;  /* 0x0000000000007992 */ /* 0x0003ec0000008000 */
[----:B-1----:R-:W1:Y:S01]  /*2970*/  FENCE.VIEW.ASYNC.S ;  /* 0x00000000000073c6 */ /* 0x002e620000000000 */
[----:B0-----:R-:W-:Y:S01]  /*2980*/  FMNMX R126, R3, R126, !PT ;  /* 0x0000007e037e7209 */ /* 0x001fe20007800000 */
[----:B------:R-:W-:-:S03]  /*2990*/  FADD R94, R94, -R127 ;  /* 0x8000007f5e5e7221 */ /* 0x000fc60000000000 */
[----:B------:R-:W-:Y:S01]  /*29a0*/  FMNMX R126, R126, R123, !PT ;  /* 0x0000007b7e7e7209 */ /* 0x000fe20007800000 */
[----:B------:R-:W-:Y:S01]  /*29b0*/  FMUL R94, R94, 1.4426950216293334961 ;  /* 0x3fb8aa3b5e5e7820 */ /* 0x000fe20000400000 */
[--C-:B------:R-:W-:Y:S01]  /*29c0*/  FADD R90, R90, -R127.reuse ;  /* 0x8000007f5a5a7221 */ /* 0x100fe20000000000 */
[--C-:B------:R-:W-:Y:S01]  /*29d0*/  FADD R91, R91, -R127.reuse ;  /* 0x8000007f5b5b7221 */ /* 0x100fe20000000000 */
[----:B------:R-:W-:Y:S01]  /*29e0*/  FADD R3, -R127, R140 ;  /* 0x0000008c7f037221 */ /* 0x000fe20000000100 */
[----:B------:R0:W-:Y:S01]  /*29f0*/  MUFU.EX2 R125, R94 ;  /* 0x0000005e007d7308 */ /* 0x0001e20000000800 */
[--C-:B------:R-:W-:Y:S01]  /*2a00*/  FADD R88, R88, -R126.reuse ;  /* 0x8000007e58587221 */ /* 0x100fe20000000000 */
[--C-:B------:R-:W-:Y:S01]  /*2a10*/  FADD R89, R89, -R126.reuse ;  /* 0x8000007e59597221 */ /* 0x100fe20000000000 */
[----:B------:R-:W-:Y:S01]  /*2a20*/  FADD R95, R95, -R127 ;  /* 0x8000007f5f5f7221 */ /* 0x000fe20000000000 */
[--C-:B------:R-:W-:Y:S01]  /*2a30*/  FADD R92, R92, -R126.reuse ;  /* 0x8000007e5c5c7221 */ /* 0x100fe20000000000 */
[----:B------:R-:W-:Y:S01]  /*2a40*/  FADD R93, R93, -R126 ;  /* 0x8000007e5d5d7221 */ /* 0x000fe20000000000 */
[----:B0-----:R-:W-:Y:S01]  /*2a50*/  FADD R94, -R126, R123 ;  /* 0x0000007b7e5e7221 */ /* 0x001fe20000000100 */
[----:B------:R-:W-:Y:S01]  /*2a60*/  FMUL R90, R90, 1.4426950216293334961 ;  /* 0x3fb8aa3b5a5a7820 */ /* 0x000fe20000400000 */
        /* <DEDUP_REMOVED lines=8> */
[----:B------:R-:W0:Y:S08]  /*2af0*/  MUFU.EX2 R129, R124 ;  /* 0x0000007c00817308 */ /* 0x000e300000000800 */
[----:B------:R-:W2:Y:S08]  /*2b00*/  MUFU.EX2 R123, R94 ;  /* 0x0000005e007b7308 */ /* 0x000eb00000000800 */
[----:B------:R-:W-:Y:S08]  /*2b10*/  MUFU.EX2 R90, R90 ;  /* 0x0000005a005a7308 */ /* 0x000ff00000000800 */
[----:B------:R-:W3:Y:S08]  /*2b20*/  MUFU.EX2 R91, R91 ;  /* 0x0000005b005b7308 */ /* 0x000ef00000000800 */
[----:B------:R-:W4:Y:S08]  /*2b30*/  MUFU.EX2 R128, R95 ;  /* 0x0000005f00807308 */ /* 0x000f300000000800 */
[----:B------:R-:W-:Y:S08]  /*2b40*/  MUFU.EX2 R88, R88 ;  /* 0x0000005800587308 */ /* 0x000ff00000000800 */
[----:B------:R-:W5:Y:S08]  /*2b50*/  MUFU.EX2 R89, R89 ;  /* 0x0000005900597308 */ /* 0x000f700000000800 */
[----:B------:R-:W-:Y:S08]  /*2b60*/  MUFU.EX2 R3, R92 ;  /* 0x0000005c00037308 */ /* 0x000ff00000000800 */
[----:B------:R3:W1:Y:S01]  /*2b70*/  MUFU.EX2 R124, R93 ;  /* 0x0000005d007c7308 */ /* 0x0006620000000800 */
[-C--:B0-----:R-:W-:Y:S01]  /*2b80*/  FMUL R26, R26, R129.reuse ;  /* 0x000000811a1a7220 */ /* 0x081fe20000400000 */
[-C--:B------:R-:W-:Y:S01]  /*2b90*/  FMUL R27, R27, R129.reuse ;  /* 0x000000811b1b7220 */ /* 0x080fe20000400000 */
        /* <DEDUP_REMOVED lines=29> */
[----:B------:R-:W-:Y:S01]  /*2d70*/  FMUL R87, R87, R129 ;  /* 0x0000008157577220 */ /* 0x000fe20000400000 */
[-C--:B--2---:R-:W-:Y:S01]  /*2d80*/  FMUL R24, R24, R123.reuse ;  /* 0x0000007b18187220 */ /* 0x084fe20000400000 */
        /* <DEDUP_REMOVED lines=31> */
[----:B---3--:R-:W-:-:S02]  /*2f80*/  F2FP.BF16.F32.PACK_AB R93, R91, R90 ;  /* 0x0000005a5b5d723e */ /* 0x008fc400000010ff */
[----:B----4-:R-:W-:Y:S02]  /*2f90*/  F2FP.BF16.F32.PACK_AB R95, R128, R125 ;  /* 0x0000007d805f723e */ /* 0x010fe400000010ff */
[----:B-----5:R-:W-:Y:S02]  /*2fa0*/  F2FP.BF16.F32.PACK_AB R92, R89, R88 ;  /* 0x00000058595c723e */ /* 0x020fe400000010ff */
[----:B-1----:R-:W-:Y:S01]  /*2fb0*/  F2FP.BF16.F32.PACK_AB R94, R124, R3 ;  /* 0x000000037c5e723e */ /* 0x002fe200000010ff */
[----:B------:R-:W-:Y:S06]  /*2fc0*/  BAR.SYNC.DEFER_BLOCKING 0x0 ;  /* 0x0000000000007b1d */ /* 0x000fec0000010000 */
[----:B------:R-:W-:Y:S01]  /*2fd0*/  UMOV UR19, 0xc0000010 ;  /* 0xc000001000137882 */ /* 0x000fe20000000000 */
[----:B------:R-:W-:-:S06]  /*2fe0*/  WARPGROUP.ARRIVE ;  /* 0x00000000000079c5 */ /* 0x000fcc0000000000 */
[----:B------:R-:W-:Y:S01]  /*2ff0*/  HGMMA.64x128x16.F32.BF16 R24, R92, gdesc[UR16], R24, gsb0 ;  /* 0x01e000105c187df0 */ /* 0x000fe20008001818 */
[----:B------:R-:W-:Y:S01]  /*3000*/  FADD R90, R90, R91 ;  /* 0x0000005b5a5a7221 */ /* 0x000fe20000000000 */
[----:B------:R-:W-:-:S03]  /*3010*/  FADD R88, R88, R89 ;  /* 0x0000005958587221 */ /* 0x000fc60000000000 */
[----:B------:R-:W-:Y:S01]  /*3020*/  FADD R125, R125, R90 ;  /* 0x0000005a7d7d7221 */ /* 0x000fe20000000000 */
[----:B------:R-:W-:-:S03]  /*3030*/  FADD R3, R3, R88 ;  /* 0x0000005803037221 */ /* 0x000fc60000000000 */
[----:B------:R-:W-:Y:S01]  /*3040*/  FADD R125, R128, R125 ;  /* 0x0000007d807d7221 */ /* 0x000fe20000000000 */
[----:B------:R-:W-:-:S04]  /*3050*/  FADD R3, R124, R3 ;  /* 0x000000037c037221 */ /* 0x000fc80000000000 */
[----:B------:R-:W0:Y:S04]  /*3060*/  SHFL.BFLY PT, R90, R125, 0x2, 0x1f ;  /* 0x0c401f007d5a7f89 */ /* 0x000e2800000e0000 */
[----:B------:R-:W1:Y:S01]  /*3070*/  SHFL.BFLY PT, R88, R3, 0x2, 0x1f ;  /* 0x0c401f0003587f89 */ /* 0x000e6200000e0000 */
[----:B------:R-:W-:-:S04]  /*3080*/  UIADD3 UR4, UP0, UR4, 0x10, URZ ;  /* 0x0000001004047890 */ /* 0x000fc8000ff1e03f */
[----:B------:R-:W-:Y:S01]  /*3090*/  UIADD3.X UR5, URZ, UR5, URZ, UP0, !UPT ;  /* 0x000000053f057290 */ /* 0x000fe200087fe43f */
[----:B0-----:R-:W-:Y:S01]  /*30a0*/  FADD R91, R125, R90 ;  /* 0x0000005a7d5b7221 */ /* 0x001fe20000000000 */
[----:B-1----:R-:W-:-:S04]  /*30b0*/  FADD R88, R3, R88 ;  /* 0x0000005803587221 */ /* 0x002fc80000000000 */
[----:B------:R-:W0:Y:S04]  /*30c0*/  SHFL.BFLY PT, R90, R91, 0x1, 0x1f ;  /* 0x0c201f005b5a7f89 */ /* 0x000e2800000e0000 */
[----:B------:R-:W1:Y:S01]  /*30d0*/  SHFL.BFLY PT, R89, R88, 0x1, 0x1f ;  /* 0x0c201f0058597f89 */ /* 0x000e6200000e0000 */
[----:B------:R-:W-:Y:S01]  /*30e0*/  IMAD.U32 R128, RZ, RZ, UR5 ;  /* 0x00000005ff807e24 */ /* 0x000fe2000f8e00ff */
[----:B------:R-:W-:-:S04]  /*30f0*/  ISETP.LE.U32.AND P0, PT, R141, UR4, PT ;  /* 0x000000048d007c0c */ /* 0x000fc8000bf03070 */
[----:B------:R-:W-:Y:S01]  /*3100*/  ISETP.GE.U32.AND.EX P0, PT, R128, RZ, PT, P0 ;  /* 0x000000ff8000720c */ /* 0x000fe20003f06100 */
[----:B------:R-:W-:Y:S02]  /*3110*/  IMAD R117, R9, 0x10, R117 ;  /* 0x0000001009757824 */ /* 0x000fe400078e0275 */
[----:B------:R-:W-:Y:S02]  /*3120*/  IMAD R121, R11, 0x10, R121 ;  /* 0x000000100b797824 */ /* 0x000fe400078e0279 */
[--C-:B------:R-:W-:Y:S02]  /*3130*/  IMAD.MOV.U32 R3, RZ, RZ, R127.reuse ;  /* 0x000000ffff037224 */ /* 0x100fe400078e007f */
[----:B------:R-:W-:Y:S02]  /*3140*/  IMAD.MOV.U32 R140, RZ, RZ, R127 ;  /* 0x000000ffff8c7224 */ /* 0x000fe400078e007f */
[----:B0-----:R-:W-:Y:S01]  /*3150*/  FADD R124, R91, R90 ;  /* 0x0000005a5b7c7221 */ /* 0x001fe20000000000 */
[----:B-1----:R-:W-:-:S03]  /*3160*/  FADD R90, R88, R89 ;  /* 0x00000059585a7221 */ /* 0x002fc60000000000 */
[----:B------:R-:W-:Y:S01]  /*3170*/  FFMA R10, R129, R10, R124 ;  /* 0x0000000a810a7223 */ /* 0x000fe2000000007c */
[----:B------:R-:W-:Y:S02]  /*3180*/  IMAD.MOV.U32 R88, RZ, RZ, R126 ;  /* 0x000000ffff587224 */ /* 0x000fe400078e007e */
[----:B------:R-:W-:Y:S01]  /*3190*/  FFMA R8, R123, R8, R90 ;  /* 0x000000087b087223 */ /* 0x000fe2000000005a */
[----:B------:R-:W-:Y:S01]  /*31a0*/  IMAD.MOV.U32 R123, RZ, RZ, R126 ;  /* 0x000000ffff7b7224 */ /* 0x000fe200078e007e */
[----:B------:R-:W-:Y:S02]  /*31b0*/  WARPGROUP.DEPBAR.LE gsb0, 0x0 ;  /* 0x00008000000079c5 */ /* 0x000fe40000010000 */
[----:B------:R-:W-:Y:S05]  /*31c0*/  @!P0 BRA `(.L_x_1) ;  /* 0xffffffec00e48947 */ /* 0x000fea000383ffff */
.L_x_0:
[----:B------:R-:W-:Y:S01]  /*31d0*/  FMUL R9, R78, 0.25 ;  /* 0x3e8000004e097820 */ /* 0x000fe20000400000 */
[----:B------:R-:W-:Y:S01]  /*31e0*/  FSETP.GT.AND P0, PT, |R10|, 8.50705917302346158658e+37, PT ;  /* 0x7e8000000a00780b */ /* 0x000fe20003f04200 */
[----:B------:R-:W-:Y:S01]  /*31f0*/  FMUL R16, R63, 0.25 ;  /* 0x3e8000003f107820 */ /* 0x000fe20000400000 */
[----:B------:R-:W-:Y:S01]  /*3200*/  FMUL R11, R74, 0.25 ;  /* 0x3e8000004a0b7820 */ /* 0x000fe20000400000 */
[----:B------:R-:W-:Y:S01]  /*3210*/  IMAD.MOV.U32 R117, RZ, RZ, R8 ;  /* 0x000000ffff757224 */ /* 0x000fe200078e0008 */
[----:B------:R-:W-:Y:S01]  /*3220*/  FSEL R13, R9, R78, P0 ;  /* 0x0000004e090d7208 */ /* 0x000fe20000000000 */
[----:B------:R-:W-:Y:S01]  /*3230*/  FMUL R9, R70, 0.25 ;  /* 0x3e80000046097820 */ /* 0x000fe20000400000 */
[----:B------:R-:W-:Y:S01]  /*3240*/  FSEL R21, R16, R63, P0 ;  /* 0x0000003f10157208 */ /* 0x000fe20000000000 */
[----:B------:R-:W-:Y:S01]  /*3250*/  FMUL R16, R43, 0.25 ;  /* 0x3e8000002b107820 */ /* 0x000fe20000400000 */
[----:B------:R-:W0:Y:S01]  /*3260*/  LDC R63, c[0x0][0x278] ;  /* 0x00009e00ff3f7b82 */ /* 0x000e220000000800 */
[----:B------:R-:W-:Y:S01]  /*3270*/  FSEL R15, R11, R74, P0 ;  /* 0x0000004a0b0f7208 */ /* 0x000fe20000000000 */
[----:B------:R-:W-:Y:S01]  /*3280*/  FMUL R11, R66, 0.25 ;  /* 0x3e800000420b7820 */ /* 0x000fe20000400000 */
[----:B------:R-:W-:Y:S01]  /*3290*/  FSEL R17, R9, R70, P0 ;  /* 0x0000004609117208 */ /* 0x000fe20000000000 */
[----:B------:R-:W-:Y:S01]  /*32a0*/  FMUL R9, R62, 0.25 ;  /* 0x3e8000003e097820 */ /* 0x000fe20000400000 */
[----:B------:R-:W-:Y:S01]  /*32b0*/  FSETP.GT.AND P1, PT, |R117|, 8.50705917302346158658e+37, PT ;  /* 0x7e8000007500780b */ /* 0x000fe20003f24200 */
[----:B------:R-:W-:Y:S01]  /*32c0*/  FMUL R8, R81, 0.25 ;  /* 0x3e80000051087820 */ /* 0x000fe20000400000 */
[----:B------:R-:W-:Y:S01]  /*32d0*/  FSEL R19, R11, R66, P0 ;  /* 0x000000420b137208 */ /* 0x000fe20000000000 */
        /* <DEDUP_REMOVED lines=16> */
[----:B0-----:R-:W-:-:S02]  /*33e0*/  IMAD R98, R6, R63, RZ ;  /* 0x0000003f06627224 */ /* 0x001fc400078e02ff */
        /* <DEDUP_REMOVED lines=65> */
[----:B------:R-:W-:Y:S01]  /*3800*/  FSETP.GEU.AND P4, PT, |R10|, 1.175494350822287508e-38, PT ;  /* 0x008000000a00780b */ /* 0x000fe20003f8e200 */
[----:B------:R-:W-:Y:S01]  /*3810*/  FMUL R23, R54, 0.25 ;  /* 0x3e80000036177820 */ /* 0x000fe20000400000 */
[----:B------:R-:W-:Y:S01]  /*3820*/  FSEL R168, R6, R37, P1 ;  /* 0x0000002506a87208 */ /* 0x000fe20000800000 */
[----:B------:R-:W-:Y:S01]  /*3830*/  FMUL R6, R29, 0.25 ;  /* 0x3e8000001d067820 */ /* 0x000fe20000400000 */
[----:B------:R-:W-:Y:S01]  /*3840*/  FSEL R190, R9, R24, P1 ;  /* 0x0000001809be7208 */ /* 0x000fe20000800000 */
[----:B------:R-:W-:Y:S01]  /*3850*/  FMUL R9, R10, 8388608 ;  /* 0x4b0000000a097820 */ /* 0x000fe20000400000 */
[----:B------:R-:W-:Y:S01]  /*3860*/  FSEL R51, R12, R51, P0 ;  /* 0x000000330c337208 */ /* 0x000fe20000000000 */
[----:B------:R-:W-:Y:S01]  /*3870*/  FMUL R12, R39, 0.25 ;  /* 0x3e800000270c7820 */ /* 0x000fe20000400000 */
[----:B------:R-:W-:Y:S01]  /*3880*/  FSEL R75, R14, R75, P0 ;  /* 0x0000004b0e4b7208 */ /* 0x000fe20000000000 */
[----:B------:R-:W-:Y:S01]  /*3890*/  FMUL R14, R67, 0.25 ;  /* 0x3e800000430e7820 */ /* 0x000fe20000400000 */
[----:B------:R-:W-:Y:S01]  /*38a0*/  FSEL R158, R11, R44, P1 ;  /* 0x0000002c0b9e7208 */ /* 0x000fe20000800000 */
[----:B------:R-:W-:Y:S01]  /*38b0*/  FMUL R11, R36, 0.25 ;  /* 0x3e800000240b7820 */ /* 0x000fe20000400000 */
[----:B------:R-:W-:Y:S01]  /*38c0*/  FSETP.GEU.AND P3, PT, R10, 1.175494350822287508e-38, PT ;  /* 0x008000000a00780b */ /* 0x000fe20003f6e000 */
[----:B------:R-:W-:Y:S01]  /*38d0*/  FMUL R5, R86, 0.25 ;  /* 0x3e80000056057820 */ /* 0x000fe20000400000 */
[----:B------:R-:W-:Y:S01]  /*38e0*/  FSEL R164, R8, R41, P1 ;  /* 0x0000002908a47208 */ /* 0x000fe20000800000 */
[----:B------:R-:W-:Y:S01]  /*38f0*/  FMUL R8, R33, 0.25 ;  /* 0x3e80000021087820 */ /* 0x000fe20000400000 */
[----:B------:R-:W-:Y:S01]  /*3900*/  FSEL R180, R6, R29, P1 ;  /* 0x0000001d06b47208 */ /* 0x000fe20000800000 */
[----:B------:R-:W-:Y:S01]  /*3910*/  FMUL R6, R25, 0.25 ;  /* 0x3e80000019067820 */ /* 0x000fe20000400000 */
[----:B------:R-:W-:Y:S01]  /*3920*/  FSEL R73, R9, R10, !P3 ;  /* 0x0000000a09497208 */ /* 0x000fe20005800000 */
[----:B------:R-:W-:Y:S01]  /*3930*/  @P0 FMUL R10, R10, 0.25 ;  /* 0x3e8000000a0a0820 */ /* 0x000fe20000400000 */
[----:B------:R-:W-:Y:S01]  /*3940*/  FSEL R39, R12, R39, P0 ;  /* 0x000000270c277208 */ /* 0x000fe20000000000 */
[----:B------:R-:W-:Y:S01]  /*3950*/  FMUL R12, R27, 0.25 ;  /* 0x3e8000001b0c7820 */ /* 0x000fe20000400000 */
[----:B------:R-:W-:Y:S01]  /*3960*/  FSEL R67, R14, R67, P0 ;  /* 0x000000430e437208 */ /* 0x000fe20000000000 */
[----:B------:R-:W-:Y:S01]  /*3970*/  FMUL R14, R55, 0.25 ;  /* 0x3e800000370e7820 */ /* 0x000fe20000400000 */
[----:B------:R-:W-:Y:S01]  /*3980*/  FSEL R170, R11, R36, P1 ;  /* 0x000000240baa7208 */ /* 0x000fe20000800000 */
[----:B------:R-:W-:Y:S01]  /*3990*/  FMUL R11, R28, 0.25 ;  /* 0x3e8000001c0b7820 */ /* 0x000fe20000400000 */
[----:B------:R-:W-:Y:S01]  /*39a0*/  FSEL R176, R8, R33, P1 ;  /* 0x0000002108b07208 */ /* 0x000fe20000800000 */
[----:B------:R-:W-:Y:S01]  /*39b0*/  @!P4 FMUL R10, R10, 16777216 ;  /* 0x4b8000000a0ac820 */ /* 0x000fe20000400000 */
[----:B------:R-:W-:Y:S01]  /*39c0*/  LOP3.LUT R8, R4, 0x7, RZ, 0xc0, !PT ;  /* 0x0000000704087812 */ /* 0x000fe200078ec0ff */
[----:B------:R-:W-:Y:S01]  /*39d0*/  VIADD R9, R73, 0xc0cafb0d ;  /* 0xc0cafb0d49097836 */ /* 0x000fe20000000000 */
[----:B------:R-:W-:Y:S01]  /*39e0*/  FSEL R188, R6, R25, P1 ;  /* 0x0000001906bc7208 */ /* 0x000fe20000800000 */
[C---:B------:R-:W-:Y:S01]  /*39f0*/  FMUL R6, R117.reuse, 8388608 ;  /* 0x4b00000075067820 */ /* 0x040fe20000400000 */
[----:B------:R-:W-:Y:S01]  /*3a00*/  FSEL R113, R12, R27, P0 ;  /* 0x0000001b0c717208 */ /* 0x000fe20000000000 */
[----:B------:R-:W-:Y:S01]  /*3a10*/  IMAD.SHL.U32 R12, R4, 0x4, RZ ;  /* 0x00000004040c7824 */ /* 0x000fe200078e00ff */
[----:B------:R-:W-:Y:S01]  /*3a20*/  FSETP.GEU.AND P2, PT, R117, 1.175494350822287508e-38, PT ;  /* 0x008000007500780b */ /* 0x000fe20003f4e000 */
[----:B------:R-:W0:Y:S01]  /*3a30*/  MUFU.RCP R10, R10 ;  /* 0x0000000a000a7308 */ /* 0x000e220000001000 */
[----:B------:R-:W-:Y:S01]  /*3a40*/  FSEL R55, R14, R55, P0 ;  /* 0x000000370e377208 */ /* 0x000fe20000000000 */
[----:B------:R-:W-:Y:S01]  /*3a50*/  FMUL R14, R47, 0.25 ;  /* 0x3e8000002f0e7820 */ /* 0x000fe20000400000 */
[----:B------:R-:W-:Y:S01]  /*3a60*/  FSEL R182, R11, R28, P1 ;  /* 0x0000001c0bb67208 */ /* 0x000fe20000800000 */
[----:B------:R-:W-:Y:S01]  /*3a70*/  FMUL R7, R82, 0.25 ;  /* 0x3e80000052077820 */ /* 0x000fe20000400000 */
[----:B------:R-:W-:Y:S01]  /*3a80*/  LEA R11, R8, UR20, 0x4 ;  /* 0x00000014080b7c11 */ /* 0x000fe2000f8e20ff */
[----:B------:R-:W-:Y:S01]  /*3a90*/  @!P4 FMUL R15, R15, 16777216 ;  /* 0x4b8000000f0fc820 */ /* 0x000fe20000400000 */
[----:B------:R-:W-:Y:S01]  /*3aa0*/  FSEL R69, R6, R117, !P2 ;  /* 0x0000007506457208 */ /* 0x000fe20005000000 */
[----:B------:R-:W-:Y:S01]  /*3ab0*/  @!P4 FMUL R19, R19, 16777216 ;  /* 0x4b8000001313c820 */ /* 0x000fe20000400000 */
[----:B------:R-:W-:Y:S01]  /*3ac0*/  FSEL R93, R23, R54, P0 ;  /* 0x00000036175d7208 */ /* 0x000fe20000000000 */
[----:B------:R-:W-:Y:S01]  /*3ad0*/  IMAD R23, R8, -0x8, R11 ;  /* 0xfffffff808177824 */ /* 0x000fe200078e020b */
[----:B------:R-:W-:Y:S01]  /*3ae0*/  LOP3.LUT R12, R12, 0x1c0, RZ, 0xc0, !PT ;  /* 0x000001c00c0c7812 */ /* 0x000fe200078ec0ff */
[----:B------:R-:W-:Y:S01]  /*3af0*/  VIADD R6, R69, 0xc0cafb0d ;  /* 0xc0cafb0d45067836 */ /* 0x000fe20000000000 */
[----:B------:R-:W-:Y:S01]  /*3b00*/  FSEL R47, R14, R47, P0 ;  /* 0x0000002f0e2f7208 */ /* 0x000fe20000000000 */
[----:B------:R-:W-:Y:S01]  /*3b10*/  FMUL R14, R35, 0.25 ;  /* 0x3e800000230e7820 */ /* 0x000fe20000400000 */
[----:B------:R-:W-:Y:S01]  /*3b20*/  LOP3.LUT R36, R4, 0x8, RZ, 0xc0, !PT ;  /* 0x0000000804247812 */ /* 0x000fe200078ec0ff */
[----:B------:R-:W-:Y:S01]  /*3b30*/  IMAD.IADD R23, R12, 0x1, R23 ;  /* 0x000000010c177824 */ /* 0x000fe200078e0217 */
[----:B------:R-:W-:Y:S01]  /*3b40*/  LOP3.LUT R12, R9, 0xff800000, RZ, 0xc0, !PT ;  /* 0xff800000090c7812 */ /* 0x000fe200078ec0ff */
[----:B------:R-:W-:Y:S01]  /*3b50*/  @!P4 FMUL R87, R87, 16777216 ;  /* 0x4b8000005757c820 */ /* 0x000fe20000400000 */
[----:B------:R-:W-:Y:S01]  /*3b60*/  FSEL R5, R5, R86, P0 ;  /* 0x0000005605057208 */ /* 0x000fe20000000000 */
[----:B------:R-:W-:Y:S01]  /*3b70*/  IMAD R24, R36, 0x100, R11 ;  /* 0x0000010024187824 */ /* 0x000fe200078e020b */
[----:B------:R-:W-:Y:S01]  /*3b80*/  FSEL R7, R7, R82, P0 ;  /* 0x0000005207077208 */ /* 0x000fe20000000000 */
[----:B------:R-:W-:Y:S01]  /*3b90*/  @!P4 FMUL R83, R83, 16777216 ;  /* 0x4b8000005353c820 */ /* 0x000fe20000400000 */
[----:B------:R-:W-:Y:S01]  /*3ba0*/  FSEL R105, R14, R35, P0 ;  /* 0x000000230e697208 */ /* 0x000fe20000000000 */
[----:B------:R-:W-:Y:S01]  /*3bb0*/  @!P4 FMUL R5, R5, 16777216 ;  /* 0x4b8000000505c820 */ /* 0x000fe20000400000 */
[----:B------:R-:W-:Y:S01]  /*3bc0*/  LOP3.LUT R8, R6, 0xff800000, RZ, 0xc0, !PT ;  /* 0xff80000006087812 */ /* 0x000fe200078ec0ff */
[----:B------:R-:W-:Y:S01]  /*3bd0*/  @!P4 FMUL R7, R7, 16777216 ;  /* 0x4b8000000707c820 */ /* 0x000fe20000400000 */
[----:B------:R-:W-:Y:S01]  /*3be0*/  FSEL R11, RZ, -23, P3 ;  /* 0xc1b80000ff0b7808 */ /* 0x000fe20001800000 */
[----:B------:R-:W-:Y:S01]  /*3bf0*/  @!P4 FMUL R79, R79, 16777216 ;  /* 0x4b8000004f4fc820 */ /* 0x000fe20000400000 */
[----:B------:R-:W-:Y:S01]  /*3c00*/  I2FP.F32.S32 R14, R12 ;  /* 0x0000000c000e7245 */ /* 0x000fe20000201400 */
[----:B------:R-:W-:Y:S01]  /*3c10*/  @!P4 FMUL R13, R13, 16777216 ;  /* 0x4b8000000d0dc820 */ /* 0x000fe20000400000 */
[----:B------:R-:W-:Y:S01]  /*3c20*/  I2FP.F32.S32 R9, R8 ;  /* 0x0000000800097245 */ /* 0x000fe20000201400 */
[----:B------:R-:W-:Y:S01]  /*3c30*/  @!P4 FMUL R75, R75, 16777216 ;  /* 0x4b8000004b4bc820 */ /* 0x000fe20000400000 */
        /* <DEDUP_REMOVED lines=23> */
[----:B------:R-:W-:Y:S01]  /*3db0*/  IMAD.IADD R8, R69, 0x1, -R8 ;  /* 0x0000000145087824 */ /* 0x000fe200078e0a08 */
[----:B------:R-:W-:Y:S01]  /*3dc0*/  FSEL R6, RZ, -23, P2 ;  /* 0xc1b80000ff067808 */ /* 0x000fe20001000000 */
[----:B------:R-:W-:Y:S01]  /*3dd0*/  FFMA.FTZ R14, R14, 1.1920928955078125e-07, R11 ;  /* 0x340000000e0e7823 */ /* 0x000fe2000001000b */
[----:B------:R-:W-:Y:S01]  /*3de0*/  LEA.HI R36, R36, R23, RZ, 0x1f ;  /* 0x0000001724247211 */ /* 0x000fe200078ff8ff */
[C---:B0-----:R-:W-:Y:S01]  /*3df0*/  FMUL R29, R10.reuse, R15 ;  /* 0x0000000f0a1d7220 */ /* 0x041fe20000400000 */
[----:B------:R-:W-:Y:S01]  /*3e00*/  FSETP.GEU.AND P2, PT, |R117|, 1.175494350822287508e-38, PT ;  /* 0x008000007500780b */ /* 0x000fe20003f4e200 */
[C---:B------:R-:W-:Y:S01]  /*3e10*/  FMUL R138, R10.reuse, R19 ;  /* 0x000000130a8a7220 */ /* 0x040fe20000400000 */
        /* <DEDUP_REMOVED lines=29> */
[----:B------:R-:W-:Y:S01]  /*3ff0*/  FMUL R186, R10, R115 ;  /* 0x000000730aba7220 */ /* 0x000fe20000400000 */
[----:B------:R-:W-:-:S02]  /*4000*/  IMAD.MOV.U32 R10, RZ, RZ, 0x3dc6b27f ;  /* 0x3dc6b27fff0a7424 */ /* 0x000fc400078e00ff */
[----:B------:R-:W-:Y:S01]  /*4010*/  FADD R5, R8, -1 ;  /* 0xbf80000008057421 */ /* 0x000fe20000000000 */
[----:B------:R-:W-:Y:S02]  /*4020*/  IMAD.IADD R12, R73, 0x1, -R12 ;  /* 0x00000001490c7824 */ /* 0x000fe400078e0a0c */
[----:B------:R-:W-:Y:S01]  /*4030*/  @P1 FMUL R117, R117, 0.25 ;  /* 0x3e80000075751820 */ /* 0x000fe20000400000 */
[----:B------:R-:W-:Y:S01]  /*4040*/  FFMA.FTZ R6, R9, 1.1920928955078125e-07, R6 ;  /* 0x3400000009067823 */ /* 0x000fe20000010006 */
[----:B------:R-:W-:Y:S01]  /*4050*/  FFMA.FTZ R8, R5, R10, -0.16845393180847167969 ;  /* 0xbe2c7f3005087423 */ /* 0x000fe2000001000a */
[----:B------:R-:W-:Y:S01]  /*4060*/  FADD R7, R12, -1 ;  /* 0xbf8000000c077421 */ /* 0x000fe20000000000 */
[----:B------:R-:W-:Y:S01]  /*4070*/  @!P2 FMUL R117, R117, 16777216 ;  /* 0x4b8000007575a820 */ /* 0x000fe20000400000 */
[----:B------:R-:W-:Y:S01]  /*4080*/  LOP3.LUT R41, R4, 0xf0, RZ, 0xc0, !PT ;  /* 0x000000f004297812 */ /* 0x000fe200078ec0ff */
[----:B------:R-:W-:Y:S01]  /*4090*/  FFMA.FTZ R8, R5, R8, 0.1716887056827545166 ;  /* 0x3e2fcf2a05087423 */ /* 0x000fe20000010008 */
[----:B------:R-:W-:Y:S01]  /*40a0*/  FFMA.FTZ R10, R7, R10, -0.16845393180847167969 ;  /* 0xbe2c7f30070a7423 */ /* 0x000fe2000001000a */
[----:B------:R-:W0:Y:S01]  /*40b0*/  MUFU.RCP R9, R117 ;  /* 0x0000007500097308 */ /* 0x000e220000001000 */
[----:B------:R-:W-:Y:S01]  /*40c0*/  @!P2 FMUL R20, R20, 16777216 ;  /* 0x4b8000001414a820 */ /* 0x000fe20000400000 */
[----:B------:R-:W-:Y:S01]  /*40d0*/  FFMA.FTZ R8, R5, R8, -0.17900948226451873779 ;  /* 0xbe374e4305087423 */ /* 0x000fe20000010008 */
[----:B------:R-:W-:Y:S01]  /*40e0*/  FFMA.FTZ R10, R7, R10, 0.1716887056827545166 ;  /* 0x3e2fcf2a070a7423 */ /* 0x000fe2000001000a */
[----:B------:R-:W-:Y:S01]  /*40f0*/  @!P2 FMUL R22, R22, 16777216 ;  /* 0x4b8000001616a820 */ /* 0x000fe20000400000 */
[----:B------:R-:W-:Y:S01]  /*4100*/  @!P2 FMUL R26, R26, 16777216 ;  /* 0x4b8000001a1aa820 */ /* 0x000fe20000400000 */
[----:B------:R-:W-:Y:S01]  /*4110*/  FFMA.FTZ R8, R5, R8, 0.20512372255325317383 ;  /* 0x3e520bf405087423 */ /* 0x000fe20000010008 */
[----:B------:R-:W-:Y:S01]  /*4120*/  FFMA.FTZ R10, R7, R10, -0.17900948226451873779 ;  /* 0xbe374e43070a7423 */ /* 0x000fe2000001000a */
[----:B------:R-:W-:Y:S01]  /*4130*/  @!P2 FMUL R16, R16, 16777216 ;  /* 0x4b8000001010a820 */ /* 0x000fe20000400000 */
[----:B------:R-:W-:Y:S01]  /*4140*/  @!P2 FMUL R18, R18, 16777216 ;  /* 0x4b8000001212a820 */ /* 0x000fe20000400000 */
[----:B------:R-:W-:Y:S01]  /*4150*/  FFMA.FTZ R8, R5, R8, -0.24046532809734344482 ;  /* 0xbe763c8b05087423 */ /* 0x000fe20000010008 */
[----:B------:R-:W-:Y:S01]  /*4160*/  FFMA.FTZ R10, R7, R10, 0.20512372255325317383 ;  /* 0x3e520bf4070a7423 */ /* 0x000fe2000001000a */
[----:B------:R-:W-:Y:S01]  /*4170*/  @!P2 FMUL R144, R144, 16777216 ;  /* 0x4b8000009090a820 */ /* 0x000fe20000400000 */
[----:B------:R-:W-:Y:S01]  /*4180*/  @!P2 FMUL R38, R38, 16777216 ;  /* 0x4b8000002626a820 */ /* 0x000fe20000400000 */
[----:B------:R-:W-:Y:S01]  /*4190*/  FFMA.FTZ R8, R5, R8, 0.28857114911079406738 ;  /* 0x3e93bf9905087423 */ /* 0x000fe20000010008 */
[----:B------:R-:W-:Y:S01]  /*41a0*/  FFMA.FTZ R12, R7, R10, -0.24046532809734344482 ;  /* 0xbe763c8b070c7423 */ /* 0x000fe2000001000a */
[----:B------:R-:W-:Y:S01]  /*41b0*/  @!P2 FMUL R106, R106, 16777216 ;  /* 0x4b8000006a6aa820 */ /* 0x000fe20000400000 */
[----:B------:R-:W-:Y:S01]  /*41c0*/  @!P2 FMUL R108, R108, 16777216 ;  /* 0x4b8000006c6ca820 */ /* 0x000fe20000400000 */
[----:B------:R-:W-:Y:S01]  /*41d0*/  FFMA.FTZ R10, R5, R8, -0.36067417263984680176 ;  /* 0xbeb8aa49050a7423 */ /* 0x000fe20000010008 */
        /* <DEDUP_REMOVED lines=23> */
[----:B------:R-:W-:Y:S01]  /*4350*/  FFMA.FTZ R12, R7, R12, 0.28857114911079406738 ;  /* 0x3e93bf99070c7423 */ /* 0x000fe2000001000c */
[----:B------:R-:W-:-:S02]  /*4360*/  IMAD R41, R41, 0x8, R24 ;  /* 0x0000000829297824 */ /* 0x000fc400078e0218 */
[C---:B0-----:R-:W-:Y:S01]  /*4370*/  FMUL R150, R9.reuse, R20 ;  /* 0x0000001409967220 */ /* 0x041fe20000400000 */
[C---:B------:R-:W-:Y:S01]  /*4380*/  FMUL R51, R9.reuse, R22 ;  /* 0x0000001609337220 */ /* 0x040fe20000400000 */
[----:B------:R-:W-:Y:S01]  /*4390*/  FMUL R53, R9, R26 ;  /* 0x0000001a09357220 */ /* 0x000fe20000400000 */
[----:B------:R-:W-:Y:S01]  /*43a0*/  FFMA.FTZ R10, R5, R10, 0.48089820146560668945 ;  /* 0x3ef6384a050a7423 */ /* 0x000fe2000001000a */
        /* <DEDUP_REMOVED lines=29> */
[----:B------:R-:W-:Y:S01]  /*4580*/  FFMA.FTZ R16, R7, R12, -0.36067417263984680176 ;  /* 0xbeb8aa4907107423 */ /* 0x000fe2000001000c */
[----:B------:R-:W-:Y:S01]  /*4590*/  FFMA.FTZ R12, R5, R10, -0.72134751081466674805 ;  /* 0xbf38aa3b050c7423 */ /* 0x000fe2000001000a */
[----:B------:R-:W-:Y:S01]  /*45a0*/  F2FP.BF16.F32.PACK_AB R10, R111, R186 ;  /* 0x000000ba6f0a723e */ /* 0x000fe200000010ff */
[----:B------:R-:W-:Y:S01]  /*45b0*/  IMAD R96, R63, 0x2, R98 ;  /* 0x000000023f607824 */ /* 0x000fe200078e0262 */
[----:B------:R-:W-:Y:S01]  /*45c0*/  F2FP.BF16.F32.PACK_AB R8, R182, R37 ;  /* 0x00000025b608723e */ /* 0x000fe200000010ff */
[----:B------:R-:W-:Y:S01]  /*45d0*/  FMUL R12, R5, R12 ;  /* 0x0000000c050c7220 */ /* 0x000fe20000400000 */
[----:B------:R-:W-:Y:S01]  /*45e0*/  F2FP.BF16.F32.PACK_AB R9, R180, R9 ;  /* 0x00000009b409723e */ /* 0x000fe200000010ff */
[----:B------:R-:W-:Y:S01]  /*45f0*/  FFMA.FTZ R16, R7, R16, 0.48089820146560668945 ;  /* 0x3ef6384a07107423 */ /* 0x000fe20000010010 */
[----:B------:R-:W-:Y:S01]  /*4600*/  F2FP.BF16.F32.PACK_AB R11, R11, R184 ;  /* 0x000000b80b0b723e */ /* 0x000fe200000010ff */
[----:B------:R-:W-:Y:S01]  /*4610*/  BAR.SYNC.DEFER_BLOCKING 0x0 ;  /* 0x0000000000007b1d */ /* 0x000fe20000010000 */
[----:B------:R-:W-:Y:S01]  /*4620*/  ISETP.GE.U32.AND P0, PT, R69, 0x7f800000, PT ;  /* 0x7f8000004500780c */ /* 0x000fe20003f06070 */
[----:B------:R-:W-:Y:S01]  /*4630*/  FMUL R12, R5, R12 ;  /* 0x0000000c050c7220 */ /* 0x000fe20000400000 */
[----:B------:R-:W-:Y:S01]  /*4640*/  ISETP.GE.U32.AND P3, PT, R73, 0x7f800000, PT ;  /* 0x7f8000004900780c */ /* 0x000fe20003f66070 */
[----:B------:R-:W-:Y:S01]  /*4650*/  FFMA.FTZ R16, R7, R16, -0.72134751081466674805 ;  /* 0xbf38aa3b07107423 */ /* 0x000fe20000010010 */
[----:B------:R-:W-:Y:S01]  /*4660*/  F2FP.BF16.F32.PACK_AB R13, R13, R176 ;  /* 0x000000b00d0d723e */ /* 0x000fe200000010ff */
[----:B------:R-:W-:Y:S01]  /*4670*/  FFMA.FTZ R5, R5, 1.4426950216293334961, R12 ;  /* 0x3fb8aa3b05057823 */ /* 0x000fe2000001000c */
[----:B------:R-:W-:Y:S01]  /*4680*/  F2FP.BF16.F32.PACK_AB R12, R170, R39 ;  /* 0x00000027aa0c723e */ /* 0x000fe200000010ff */
[----:B------:R-:W-:Y:S01]  /*4690*/  FMUL R16, R7, R16 ;  /* 0x0000001007107220 */ /* 0x000fe20000400000 */
[----:B------:R-:W-:Y:S01]  /*46a0*/  F2FP.BF16.F32.PACK_AB R15, R15, R172 ;  /* 0x000000ac0f0f723e */ /* 0x000fe200000010ff */
[----:B------:R-:W-:Y:S01]  /*46b0*/  FADD R38, R6, R5 ;  /* 0x0000000506267221 */ /* 0x000fe20000000000 */
[----:B------:R-:W-:Y:S01]  /*46c0*/  F2FP.BF16.F32.PACK_AB R17, R17, R164 ;  /* 0x000000a41111723e */ /* 0x000fe200000010ff */
[----:B------:R-:W-:Y:S01]  /*46d0*/  FMUL R16, R7, R16 ;  /* 0x0000001007107220 */ /* 0x000fe20000400000 */
[----:B------:R-:W-:Y:S01]  /*46e0*/  F2FP.BF16.F32.PACK_AB R18, R97, R162 ;  /* 0x000000a26112723e */ /* 0x000fe200000010ff */
[----:B------:R-:W-:Y:S01]  /*46f0*/  @P0 IMAD.MOV.U32 R5, RZ, RZ, 0x7f800000 ;  /* 0x7f800000ff050424 */ /* 0x000fe200078e00ff */
[----:B------:R-:W-:Y:S01]  /*4700*/  F2FP.BF16.F32.PACK_AB R19, R19, R160 ;  /* 0x000000a01313723e */ /* 0x000fe200000010ff */
[----:B------:R-:W-:Y:S01]  /*4710*/  FFMA.FTZ R7, R7, 1.4426950216293334961, R16 ;  /* 0x3fb8aa3b07077823 */ /* 0x000fe20000010010 */
[----:B------:R-:W-:-:S02]  /*4720*/  @P3 IMAD.MOV.U32 R6, RZ, RZ, 0x7f800000 ;  /* 0x7f800000ff063424 */ /* 0x000fc400078e00ff */
[----:B------:R-:W-:Y:S01]  /*4730*/  @P0 FFMA.FTZ R38, R69, R5, +INF ;  /* 0x7f80000045260423 */ /* 0x000fe20000010005 */
[C---:B------:R-:W-:Y:S01]  /*4740*/  LOP3.LUT P0, RZ, R4.reuse, 0x80, RZ, 0xc0, !PT ;  /* 0x0000008004ff7812 */ /* 0x040fe2000780c0ff */
[----:B------:R-:W-:Y:S02]  /*4750*/  IMAD.SHL.U32 R4, R4, 0x10, RZ ;  /* 0x0000001004047824 */ /* 0x000fe400078e00ff */
[----:B------:R-:W-:Y:S01]  /*4760*/  FADD R37, R14, R7 ;  /* 0x000000070e257221 */ /* 0x000fe20000000000 */
[----:B------:R-:W-:Y:S01]  /*4770*/  @P3 FFMA.FTZ R37, R73, R6, +INF ;  /* 0x7f80000049253423 */ /* 0x000fe20000010006 */
[----:B------:R-:W-:Y:S01]  /*4780*/  F2FP.BF16.F32.PACK_AB R14, R103, R174 ;  /* 0x000000ae670e723e */ /* 0x000fe200000010ff */
[----:B------:R-:W-:Y:S01]  /*4790*/  STSM.16.M88.4 [R41], R8 ;  /* 0x0000000829007844 */ /* 0x000fe20000000200 */
[----:B------:R-:W-:Y:S01]  /*47a0*/  LOP3.LUT R39, R4, 0xff0, RZ, 0xc0, !PT ;  /* 0x00000ff004277812 */ /* 0x000fe200078ec0ff */
[----:B------:R-:W-:Y:S01]  /*47b0*/  IMAD R94, R63, 0x2, R96 ;  /* 0x000000023f5e7824 */ /* 0x000fe200078e0260 */
[----:B------:R-:W-:Y:S01]  /*47c0*/  F2FP.BF16.F32.PACK_AB R16, R158, R65 ;  /* 0x000000419e10723e */ /* 0x000fe200000010ff */
[----:B------:R-:W-:Y:S01]  /*47d0*/  BAR.SYNC.DEFER_BLOCKING 0x0 ;  /* 0x0000000000007b1d */ /* 0x000fe20000010000 */
[----:B------:R-:W-:Y:S01]  /*47e0*/  F2FP.BF16.F32.PACK_AB R25, R25, R26 ;  /* 0x0000001a1919723e */ /* 0x000fe200000010ff */
[----:B------:R-:W-:Y:S01]  /*47f0*/  IMAD R78, R63, 0x2, R94 ;  /* 0x000000023f4e7824 */ /* 0x000fe200078e025e */
[----:B------:R-:W-:-:S02]  /*4800*/  F2FP.BF16.F32.PACK_AB R24, R24, R61 ;  /* 0x0000003d1818723e */ /* 0x000fc400000010ff */
[----:B------:R-:W-:Y:S01]  /*4810*/  F2FP.BF16.F32.PACK_AB R26, R93, R140 ;  /* 0x0000008c5d1a723e */ /* 0x000fe200000010ff */
[----:B------:R-:W-:Y:S01]  /*4820*/  IMAD R92, R63, 0x2, R78 ;  /* 0x000000023f5c7824 */ /* 0x000fe200078e024e */
[----:B------:R-:W-:Y:S01]  /*4830*/  F2FP.BF16.F32.PACK_AB R27, R27, R136 ;  /* 0x000000881b1b723e */ /* 0x000fe200000010ff */
[----:B------:R-:W0:Y:S01]  /*4840*/  LDC.64 R158, c[0x0][0x228] ;  /* 0x00008a00ff9e7b82 */ /* 0x000e220000000a00 */
[----:B------:R-:W-:Y:S01]  /*4850*/  F2FP.BF16.F32.PACK_AB R21, R21, R22 ;  /* 0x000000161515723e */ /* 0x000fe200000010ff */
[----:B------:R-:W-:Y:S01]  /*4860*/  IMAD R100, R63, 0x2, R92 ;  /* 0x000000023f647824 */ /* 0x000fe200078e025c */
[----:B------:R-:W-:Y:S01]  /*4870*/  F2FP.BF16.F32.PACK_AB R20, R20, R59 ;  /* 0x0000003b1414723e */ /* 0x000fe200000010ff */
[----:B------:R-:W-:Y:S01]  /*4880*/  ULDC.64 UR4, c[0x0][0x270] ;  /* 0x00009c0000047ab9 */ /* 0x000fe20000000a00 */
[----:B------:R-:W-:Y:S01]  /*4890*/  F2FP.BF16.F32.PACK_AB R22, R89, R148 ;  /* 0x000000945916723e */ /* 0x000fe200000010ff */
[----:B------:R-:W-:Y:S01]  /*48a0*/  IMAD R70, R63, 0x2, R100 ;  /* 0x000000023f467824 */ /* 0x000fe200078e0264 */
[----:B------:R-:W-:Y:S01]  /*48b0*/  F2FP.BF16.F32.PACK_AB R23, R23, R142 ;  /* 0x0000008e1717723e */ /* 0x000fe200000010ff */
[----:B------:R-:W-:Y:S01]  /*48c0*/  UIMAD UR4, UR7, UR4, URZ ;  /* 0x00000004070472a4 */ /* 0x000fe2000f8e023f */
[----:B------:R-:W-:Y:S01]  /*48d0*/  F2FP.BF16.F32.PACK_AB R34, R34, R29 ;  /* 0x0000001d2222723e */ /* 0x000fe200000010ff */
[----:B------:R-:W-:Y:S01]  /*48e0*/  IMAD R74, R63, 0x2, R70 ;  /* 0x000000023f4a7824 */ /* 0x000fe200078e0246 */
[----:B------:R-:W-:Y:S01]  /*48f0*/  F2FP.BF16.F32.PACK_AB R35, R35, R28 ;  /* 0x0000001c2323723e */ /* 0x000fe200000010ff */
[----:B------:R-:W-:Y:S01]  /*4900*/  IMAD R59, R0, UR5, RZ ;  /* 0x00000005003b7c24 */ /* 0x000fe2000f8e02ff */
[----:B------:R-:W-:Y:S01]  /*4910*/  USHF.L.U32 UR5, UR4, 0x1, URZ ;  /* 0x0000000104057899 */ /* 0x000fe2000800063f */
[----:B------:R-:W-:Y:S01]  /*4920*/  IMAD R80, R63, 0x2, R74 ;  /* 0x000000023f507824 */ /* 0x000fe200078e024a */
[----:B------:R-:W-:Y:S01]  /*4930*/  F2FP.BF16.F32.PACK_AB R29, R47, R144 ;  /* 0x000000902f1d723e */ /* 0x000fe200000010ff */
[----:B------:R-:W1:Y:S01]  /*4940*/  LDS.128 R4, [R39+UR20] ;  /* 0x0000001427047984 */ /* 0x000e620008000c00 */
[----:B------:R-:W-:Y:S01]  /*4950*/  IMAD.HI R28, R59, 0x2, RZ ;  /* 0x000000023b1c7827 */ /* 0x000fe200078e02ff */
[----:B------:R-:W-:Y:S01]  /*4960*/  F2FP.BF16.F32.PACK_AB R30, R30, R43 ;  /* 0x0000002b1e1e723e */ /* 0x000fe200000010ff */
[----:B------:R-:W-:Y:S02]  /*4970*/  BAR.SYNC.DEFER_BLOCKING 0x0 ;  /* 0x0000000000007b1d */ /* 0x000fe40000010000 */
[----:B------:R-:W-:Y:S01]  /*4980*/  IMAD R102, R63, 0x2, R80 ;  /* 0x000000023f667824 */ /* 0x000fe200078e0250 */
[----:B------:R-:W-:-:S02]  /*4990*/  F2FP.BF16.F32.PACK_AB R31, R31, R130 ;  /* 0x000000821f1f723e */ /* 0x000fc400000010ff */
[----:B------:R-:W-:Y:S01]  /*49a0*/  FSETP.NEU.AND P2, PT, R69, RZ, PT ;  /* 0x000000ff4500720b */ /* 0x000fe20003f4d000 */
[----:B------:R-:W-:Y:S01]  /*49b0*/  IMAD R90, R63, 0x2, R102 ;  /* 0x000000023f5a7824 */ /* 0x000fe200078e0266 */
[----:B------:R-:W-:-:S03]  /*49c0*/  FSETP.NEU.AND P1, PT, R73, RZ, PT ;  /* 0x000000ff4900720b */ /* 0x000fc60003f2d000 */
[----:B------:R-:W-:-:S04]  /*49d0*/  IMAD R86, R63, 0x2, R90 ;  /* 0x000000023f567824 */ /* 0x000fc800078e025a */
[----:B------:R-:W-:-:S04]  /*49e0*/  IMAD R76, R63, 0x2, R86 ;  /* 0x000000023f4c7824 */ /* 0x000fc800078e0256 */
[----:B------:R-:W-:-:S04]  /*49f0*/  IMAD R82, R63, 0x2, R76 ;  /* 0x000000023f527824 */ /* 0x000fc800078e024c */
[C---:B------:R-:W-:Y:S01]  /*4a00*/  IMAD R84, R63.reuse, 0x2, R82 ;  /* 0x000000023f547824 */ /* 0x040fe200078e0252 */
[----:B------:R-:W-:Y:S03]  /*4a10*/  STSM.16.M88.4 [R41], R12 ;  /* 0x0000000c29007844 */ /* 0x000fe60000000200 */
[C---:B------:R-:W-:Y:S01]  /*4a20*/  IMAD R68, R63.reuse, 0x2, R84 ;  /* 0x000000023f447824 */ /* 0x040fe200078e0254 */
[----:B------:R-:W-:Y:S03]  /*4a30*/  BAR.SYNC.DEFER_BLOCKING 0x0 ;  /* 0x0000000000007b1d */ /* 0x000fe60000010000 */
[----:B------:R-:W-:-:S04]  /*4a40*/  IMAD R72, R63, 0x2, R68 ;  /* 0x000000023f487824 */ /* 0x000fc800078e0244 */
[----:B------:R-:W-:Y:S01]  /*4a50*/  IMAD R62, R63, 0x2, R72 ;  /* 0x000000023f3e7824 */ /* 0x000fe200078e0248 */
[----:B-1----:R-:W-:-:S03]  /*4a60*/  PRMT R43, R4, 0x7632, R43 ;  /* 0x00007632042b7816 */ /* 0x002fc6000000002b */
[----:B------:R-:W-:Y:S01]  /*4a70*/  IMAD R64, R63, 0x2, R62 ;  /* 0x000000023f407824 */ /* 0x000fe200078e023e */
[----:B------:R-:W-:Y:S02]  /*4a80*/  PRMT R151, R6, 0x7632, R151 ;  /* 0x0000763206977816 */ /* 0x000fe40000000097 */
[----:B------:R-:W-:Y:S01]  /*4a90*/  PRMT R153, R7, 0x7632, R153 ;  /* 0x0000763207997816 */ /* 0x000fe20000000099 */
[----:B------:R-:W-:-:S04]  /*4aa0*/  IMAD R66, R63, 0x2, R64 ;  /* 0x000000023f427824 */ /* 0x000fc800078e0240 */
[----:B------:R-:W-:-:S04]  /*4ab0*/  IMAD R60, R63, 0x2, R66 ;  /* 0x000000023f3c7824 */ /* 0x000fc800078e0242 */
[C---:B------:R-:W-:Y:S01]  /*4ac0*/  IMAD R58, R63.reuse, 0x2, R60 ;  /* 0x000000023f3a7824 */ /* 0x040fe200078e023c */
[----:B------:R-:W1:Y:S03]  /*4ad0*/  LDS.128 R8, [R39+UR20] ;  /* 0x0000001427087984 */ /* 0x000e660008000c00 */
[C---:B------:R-:W-:Y:S01]  /*4ae0*/  IMAD R54, R63.reuse, 0x2, R58 ;  /* 0x000000023f367824 */ /* 0x040fe200078e023a */
[----:B------:R-:W-:Y:S03]  /*4af0*/  BAR.SYNC.DEFER_BLOCKING 0x0 ;  /* 0x0000000000007b1d */ /* 0x000fe60000010000 */
[----:B------:R-:W-:-:S04]  /*4b00*/  IMAD R56, R63, 0x2, R54 ;  /* 0x000000023f387824 */ /* 0x000fc800078e0236 */
[----:B------:R-:W-:-:S04]  /*4b10*/  IMAD R52, R63, 0x2, R56 ;  /* 0x000000023f347824 */ /* 0x000fc800078e0238 */
        /* <DEDUP_REMOVED lines=13> */
[----:B------:R-:W2:Y:S03]  /*4bf0*/  LDS.128 R12, [R39+UR20] ;  /* 0x00000014270c7984 */ /* 0x000ea60008000c00 */
        /* <DEDUP_REMOVED lines=8> */
[----:B------:R3:W-:Y:S03]  /*4c80*/  STSM.16.M88.4 [R41], R24 ;  /* 0x0000001829007844 */ /* 0x0007e60000000200 */
[C---:B------:R-:W-:Y:S01]  /*4c90*/  IMAD R122, R63.reuse, 0x2, R114 ;  /* 0x000000023f7a7824 */ /* 0x040fe200078e0272 */
[----:B------:R-:W-:Y:S03]  /*4ca0*/  BAR.SYNC.DEFER_BLOCKING 0x0 ;  /* 0x0000000000007b1d */ /* 0x000fe60000010000 */
[----:B------:R-:W-:-:S04]  /*4cb0*/  IMAD R132, R63, 0x2, R122 ;  /* 0x000000023f847824 */ /* 0x000fc800078e027a */
[----:B------:R-:W-:-:S04]  /*4cc0*/  IMAD R134, R63, 0x2, R132 ;  /* 0x000000023f867824 */ /* 0x000fc800078e0284 */
[----:B------:R-:W-:Y:S01]  /*4cd0*/  IMAD R136, R63, 0x2, R134 ;  /* 0x000000023f887824 */ /* 0x000fe200078e0286 */
[----:B---3--:R-:W-:-:S03]  /*4ce0*/  F2FP.BF16.F32.PACK_AB R24, R57, R146 ;  /* 0x000000923918723e */ /* 0x008fc600000010ff */
[----:B------:R-:W-:Y:S01]  /*4cf0*/  IMAD R140, R63, 0x2, R136 ;  /* 0x000000023f8c7824 */ /* 0x000fe200078e0288 */
[----:B------:R-:W-:Y:S02]  /*4d00*/  F2FP.BF16.F32.PACK_AB R25, R55, R156 ;  /* 0x0000009c3719723e */ /* 0x000fe400000010ff */
[----:B------:R-:W-:Y:S01]  /*4d10*/  F2FP.BF16.F32.PACK_AB R26, R33, R138 ;  /* 0x0000008a211a723e */ /* 0x000fe200000010ff */
[----:B------:R-:W-:Y:S01]  /*4d20*/  IMAD R142, R63, 0x2, R140 ;  /* 0x000000023f8e7824 */ /* 0x000fe200078e028c */
[----:B------:R-:W-:Y:S01]  /*4d30*/  F2FP.BF16.F32.PACK_AB R27, R32, R45 ;  /* 0x0000002d201b723e */ /* 0x000fe200000010ff */
[----:B------:R-:W-:Y:S01]  /*4d40*/  IMAD.SHL.U32 R45, R59, 0x2, RZ ;  /* 0x000000023b2d7824 */ /* 0x000fe200078e00ff */
[----:B------:R-:W-:Y:S01]  /*4d50*/  F2FP.BF16.F32.PACK_AB R32, R53, R154 ;  /* 0x0000009a3520723e */ /* 0x000fe200000010ff */
[----:B------:R-:W-:Y:S01]  /*4d60*/  IMAD R148, R63, 0x2, R142 ;  /* 0x000000023f947824 */ /* 0x000fe200078e028e */
[----:B------:R-:W-:Y:S01]  /*4d70*/  F2FP.BF16.F32.PACK_AB R33, R51, R152 ;  /* 0x000000983321723e */ /* 0x000fe200000010ff */
[----:B------:R-:W3:Y:S01]  /*4d80*/  LDS.128 R16, [R39+UR20] ;  /* 0x0000001427107984 */ /* 0x000ee20008000c00 */
[----:B------:R-:W-:Y:S01]  /*4d90*/  BAR.SYNC.DEFER_BLOCKING 0x0 ;  /* 0x0000000000007b1d */ /* 0x000fe20000010000 */
[----:B0-----:R-:W-:Y:S01]  /*4da0*/  IADD3 R45, P3, P4, R45, UR5, R158 ;  /* 0x000000052d2d7c10 */ /* 0x001fe2000fc7e09e */
[----:B------:R-:W-:Y:S01]  /*4db0*/  UIMAD.WIDE UR4, UR4, 0x2, URZ ;  /* 0x00000002040478a5 */ /* 0x000fe2000f8e023f */
[----:B------:R-:W-:-:S02]  /*4dc0*/  IMAD R146, R63, 0x2, R148 ;  /* 0x000000023f927824 */ /* 0x000fc400078e0294 */
[-C--:B------:R-:W-:Y:S02]  /*4dd0*/  LEA R144, P5, R94, R45.reuse, 0x1 ;  /* 0x0000002d5e907211 */ /* 0x080fe400078a08ff */
[----:B------:R-:W-:Y:S01]  /*4de0*/  IMAD R156, R63, 0x2, R146 ;  /* 0x000000023f9c7824 */ /* 0x000fe200078e0292 */
[----:B------:R-:W-:Y:S01]  /*4df0*/  IADD3.X R89, R28, UR5, R159, P3, P4 ;  /* 0x000000051c597c10 */ /* 0x000fe20009fe849f */
[----:B------:R-:W-:Y:S01]  /*4e00*/  ULDC UR4, c[0x0][0x27c] ;  /* 0x00009f0000047ab9 */ /* 0x000fe20000000800 */
[----:B------:R-:W-:Y:S01]  /*4e10*/  F2FP.BF16.F32.PACK_AB R28, R49, R150 ;  /* 0x00000096311c723e */ /* 0x000fe200000010ff */
[C---:B------:R-:W-:Y:S01]  /*4e20*/  IMAD R154, R63.reuse, 0x2, R156 ;  /* 0x000000023f9a7824 */ /* 0x040fe200078e029c */
[-C--:B------:R-:W-:Y:S01]  /*4e30*/  LEA R130, P3, R98, R45.reuse, 0x1 ;  /* 0x0000002d62827211 */ /* 0x080fe200078608ff */
[----:B------:R-:W-:Y:S01]  /*4e40*/  UIMAD UR4, UR7, UR4, URZ ;  /* 0x00000004070472a4 */ /* 0x000fe2000f8e023f */
[----:B------:R-:W-:Y:S01]  /*4e50*/  LEA R138, P4, R96, R45, 0x1 ;  /* 0x0000002d608a7211 */ /* 0x000fe200078808ff */
[C---:B------:R-:W-:Y:S01]  /*4e60*/  IMAD R152, R63.reuse, 0x2, R154 ;  /* 0x000000023f987824 */ /* 0x040fe200078e029a */
[-C--:B------:R-:W-:Y:S01]  /*4e70*/  LEA.HI.X.SX32 R131, R98, R89.reuse, 0x1, P3 ;  /* 0x0000005962837211 */ /* 0x080fe200018f0eff */
[----:B------:R-:W-:Y:S01]  /*4e80*/  USHF.L.U32 UR6, UR4, 0x2, URZ ;  /* 0x0000000204067899 */ /* 0x000fe2000800063f */
[-C--:B------:R-:W-:Y:S01]  /*4e90*/  LEA.HI.X.SX32 R145, R94, R89.reuse, 0x1, P5 ;  /* 0x000000595e917211 */ /* 0x080fe200028f0eff */
[C---:B------:R-:W-:Y:S01]  /*4ea0*/  IMAD R158, R63.reuse, 0x2, R152 ;  /* 0x000000023f9e7824 */ /* 0x040fe200078e0298 */
[----:B------:R-:W-:Y:S01]  /*4eb0*/  LEA.HI.X.SX32 R139, R96, R89, 0x1, P4 ;  /* 0x00000059608b7211 */ /* 0x000fe200020f0eff */
[----:B------:R-:W-:Y:S01]  /*4ec0*/  UIMAD.WIDE UR4, UR4, 0x4, URZ ;  /* 0x00000004040478a5 */ /* 0x000fe2000f8e023f */
[-C--:B------:R-:W-:Y:S01]  /*4ed0*/  LEA R94, P3, R78, R45.reuse, 0x1 ;  /* 0x0000002d4e5e7211 */ /* 0x080fe200078608ff */
[C---:B------:R-:W-:Y:S01]  /*4ee0*/  IMAD R150, R63.reuse, 0x2, R158 ;  /* 0x000000023f967824 */ /* 0x040fe200078e029e */
[----:B------:R-:W-:Y:S01]  /*4ef0*/  STSM.16.M88.4 [R41], R20 ;  /* 0x0000001429007844 */ /* 0x000fe20000000200 */
[----:B------:R-:W-:Y:S02]  /*4f00*/  BAR.SYNC.DEFER_BLOCKING 0x0 ;  /* 0x0000000000007b1d */ /* 0x000fe40000010000 */
[----:B------:R-:W-:Y:S01]  /*4f10*/  IMAD R160, R63, 0x2, R150 ;  /* 0x000000023fa07824 */ /* 0x000fe200078e0296 */
[----:B------:R-:W-:-:S02]  /*4f20*/  LEA R96, P4, R92, R45, 0x1 ;  /* 0x0000002d5c607211 */ /* 0x000fc400078808ff */
[----:B------:R-:W-:Y:S01]  /*4f30*/  LEA R98, P5, R100, R45, 0x1 ;  /* 0x0000002d64627211 */ /* 0x000fe200078a08ff */
[C---:B------:R-:W-:Y:S01]  /*4f40*/  IMAD R162, R63.reuse, 0x2, R160 ;  /* 0x000000023fa27824 */ /* 0x040fe200078e02a0 */
[-C--:B------:R-:W-:Y:S02]  /*4f50*/  LEA.HI.X.SX32 R95, R78, R89.reuse, 0x1, P3 ;  /* 0x000000594e5f7211 */ /* 0x080fe400018f0eff */
[-C--:B------:R-:W-:Y:S01]  /*4f60*/  LEA.HI.X.SX32 R97, R92, R89.reuse, 0x1, P4 ;  /* 0x000000595c617211 */ /* 0x080fe200020f0eff */
[----:B------:R-:W-:Y:S01]  /*4f70*/  IMAD R164, R63, 0x2, R162 ;  /* 0x000000023fa47824 */ /* 0x000fe200078e02a2 */
[----:B------:R-:W-:Y:S02]  /*4f80*/  PRMT R49, R5, 0x7632, R49 ;  /* 0x0000763205317816 */ /* 0x000fe40000000031 */
[----:B------:R-:W-:Y:S01]  /*4f90*/  LEA.HI.X.SX32 R99, R100, R89, 0x1, P5 ;  /* 0x0000005964637211 */ /* 0x000fe200028f0eff */
[----:B------:R-:W-:Y:S01]  /*4fa0*/  IMAD R166, R63, 0x2, R164 ;  /* 0x000000023fa67824 */ /* 0x000fe200078e02a4 */
[----:B------:R-:W-:-:S03]  /*4fb0*/  LEA R78, P5, R102, R45, 0x1 ;  /* 0x0000002d664e7211 */ /* 0x000fc600078a08ff */
[----:B------:R-:W-:Y:S01]  /*4fc0*/  IMAD R168, R63, 0x2, R166 ;  /* 0x000000023fa87824 */ /* 0x000fe200078e02a6 */
[----:B------:R-:W-:-:S03]  /*4fd0*/  LEA.HI.X.SX32 R79, R102, R89, 0x1, P5 ;  /* 0x00000059664f7211 */ /* 0x000fc600028f0eff */
[C---:B------:R-:W-:Y:S01]  /*4fe0*/  IMAD R170, R63.reuse, 0x2, R168 ;  /* 0x000000023faa7824 */ /* 0x040fe200078e02a8 */
[----:B------:R-:W0:Y:S03]  /*4ff0*/  LDS.128 R20, [R39+UR20] ;  /* 0x0000001427147984 */ /* 0x000e260008000c00 */
[C---:B------:R-:W-:Y:S01]  /*5000*/  IMAD R172, R63.reuse, 0x2, R170 ;  /* 0x000000023fac7824 */ /* 0x040fe200078e02aa */
[----:B------:R-:W-:Y:S03]  /*5010*/  BAR.SYNC.DEFER_BLOCKING 0x0 ;  /* 0x0000000000007b1d */ /* 0x000fe60000010000 */
[----:B------:R-:W-:-:S03]  /*5020*/  IMAD R174, R63, 0x2, R172 ;  /* 0x000000023fae7824 */ /* 0x000fc600078e02ac */
[----:B------:R-:W-:Y:S02]  /*5030*/  STSM.16.M88.4 [R41], R24 ;  /* 0x0000001829007844 */ /* 0x000fe40000000200 */
[----:B------:R-:W-:Y:S06]  /*5040*/  BAR.SYNC.DEFER_BLOCKING 0x0 ;  /* 0x0000000000007b1d */ /* 0x000fec0000010000 */
[----:B------:R-:W4:Y:S02]  /*5050*/  LDS.128 R24, [R39+UR20] ;  /* 0x0000001427187984 */ /* 0x000f240008000c00 */
[----:B------:R-:W-:Y:S06]  /*5060*/  BAR.SYNC.DEFER_BLOCKING 0x0 ;  /* 0x0000000000007b1d */ /* 0x000fec0000010000 */
[----:B------:R-:W-:Y:S02]  /*5070*/  STSM.16.M88.4 [R41], R32 ;  /* 0x0000002029007844 */ /* 0x000fe40000000200 */
[----:B------:R-:W-:Y:S06]  /*5080*/  BAR.SYNC.DEFER_BLOCKING 0x0 ;  /* 0x0000000000007b1d */ /* 0x000fec0000010000 */
[----:B------:R-:W5:Y:S02]  /*5090*/  LDS.128 R32, [R39+UR20] ;  /* 0x0000001427207984 */ /* 0x000f640008000c00 */
[----:B------:R-:W-:Y:S06]  /*50a0*/  BAR.SYNC.DEFER_BLOCKING 0x0 ;  /* 0x0000000000007b1d */ /* 0x000fec0000010000 */
[----:B------:R1:W-:Y:S02]  /*50b0*/  STSM.16.M88.4 [R41], R28 ;  /* 0x0000001c29007844 */ /* 0x0003e40000000200 */
[----:B------:R-:W-:Y:S01]  /*50c0*/  BAR.SYNC.DEFER_BLOCKING 0x0 ;  /* 0x0000000000007b1d */ /* 0x000fe20000010000 */
[----:B-1----:R-:W-:-:S02]  /*50d0*/  LEA R28, P4, R74, R45, 0x1 ;  /* 0x0000002d4a1c7211 */ /* 0x002fc400078808ff */
[----:B------:R-:W-:Y:S02]  /*50e0*/  LEA R30, P6, R80, R45, 0x1 ;  /* 0x0000002d501e7211 */ /* 0x000fe400078c08ff */
[-C--:B------:R-:W-:Y:S02]  /*50f0*/  LEA.HI.X.SX32 R29, R74, R89.reuse, 0x1, P4 ;  /* 0x000000594a1d7211 */ /* 0x080fe400020f0eff */
[----:B------:R-:W-:Y:S02]  /*5100*/  LEA.HI.X.SX32 R31, R80, R89, 0x1, P6 ;  /* 0x00000059501f7211 */ /* 0x000fe400030f0eff */
[-C--:B------:R-:W-:Y:S02]  /*5110*/  LEA R74, P6, R76, R45.reuse, 0x1 ;  /* 0x0000002d4c4a7211 */ /* 0x080fe400078c08ff */
[----:B------:R-:W-:Y:S01]  /*5120*/  LEA R80, P5, R82, R45, 0x1 ;  /* 0x0000002d52507211 */ /* 0x000fe200078a08ff */
[----:B------:R1:W-:Y:S01]  /*5130*/  STG.E.U16 desc[UR22][R130.64], R4 ;  /* 0x0000000482007986 */ /* 0x0003e2000c101516 */
[----:B------:R-:W-:-:S02]  /*5140*/  LEA.HI.X.SX32 R75, R76, R89, 0x1, P6 ;  /* 0x000000594c4b7211 */ /* 0x000fc400030f0eff */
[----:B------:R-:W-:Y:S01]  /*5150*/  LEA R76, P6, R72, R45, 0x1 ;  /* 0x0000002d484c7211 */ /* 0x000fe200078c08ff */
[----:B------:R2:W-:Y:S01]  /*5160*/  STG.E.U16 desc[UR22][R138.64], R5 ;  /* 0x000000058a007986 */ /* 0x0005e2000c101516 */
[----:B------:R-:W-:Y:S02]  /*5170*/  LEA.HI.X.SX32 R81, R82, R89, 0x1, P5 ;  /* 0x0000005952517211 */ /* 0x000fe400028f0eff */
[----:B------:R-:W-:Y:S01]  /*5180*/  LEA R82, P5, R62, R45, 0x1 ;  /* 0x0000002d3e527211 */ /* 0x000fe200078a08ff */
[----:B------:R3:W-:Y:S01]  /*5190*/  STG.E.U16 desc[UR22][R144.64], R6 ;  /* 0x0000000690007986 */ /* 0x0007e2000c101516 */
[----:B------:R-:W-:Y:S02]  /*51a0*/  LEA.HI.X.SX32 R77, R72, R89, 0x1, P6 ;  /* 0x00000059484d7211 */ /* 0x000fe400030f0eff */
[-C--:B------:R-:W-:Y:S01]  /*51b0*/  LEA R72, P6, R60, R45.reuse, 0x1 ;  /* 0x0000002d3c487211 */ /* 0x080fe200078c08ff */
[----:B------:R0:W-:Y:S01]  /*51c0*/  STG.E.U16 desc[UR22][R94.64], R7 ;  /* 0x000000075e007986 */ /* 0x0001e2000c101516 */
[----:B-1----:R-:W-:-:S02]  /*51d0*/  LEA R4, P3, R70, R45, 0x1 ;  /* 0x0000002d46047211 */ /* 0x002fc400078608ff */
[-C--:B------:R-:W-:Y:S01]  /*51e0*/  LEA.HI.X.SX32 R83, R62, R89.reuse, 0x1, P5 ;  /* 0x000000593e537211 */ /* 0x080fe200028f0eff */
[----:B------:R-:W-:Y:S01]  /*51f0*/  STG.E.U16 desc[UR22][R96.64], R43 ;  /* 0x0000002b60007986 */ /* 0x000fe2000c101516 */
[----:B--2---:R-:W-:Y:S02]  /*5200*/  LEA.HI.X.SX32 R5, R70, R89, 0x1, P3 ;  /* 0x0000005946057211 */ /* 0x004fe400018f0eff */
[-C--:B------:R-:W-:Y:S01]  /*5210*/  LEA R70, P3, R90, R45.reuse, 0x1 ;  /* 0x0000002d5a467211 */ /* 0x080fe200078608ff */
[----:B------:R-:W-:Y:S01]  /*5220*/  STG.E.U16 desc[UR22][R98.64], R49 ;  /* 0x0000003162007986 */ /* 0x000fe2000c101516 */
[----:B---3--:R-:W-:Y:S02]  /*5230*/  LEA R6, P4, R86, R45, 0x1 ;  /* 0x0000002d56067211 */ /* 0x008fe400078808ff */
[----:B------:R-:W-:Y:S01]  /*5240*/  LEA.HI.X.SX32 R71, R90, R89, 0x1, P3 ;  /* 0x000000595a477211 */ /* 0x000fe200018f0eff */
[----:B------:R1:W-:Y:S01]  /*5250*/  STG.E.U16 desc[UR22][R4.64], R151 ;  /* 0x0000009704007986 */ /* 0x0003e2000c101516 */
[----:B------:R-:W-:-:S02]  /*5260*/  LEA R90, P3, R84, R45, 0x1 ;  /* 0x0000002d545a7211 */ /* 0x000fc400078608ff */
[----:B0-----:R-:W-:Y:S01]  /*5270*/  LEA.HI.X.SX32 R7, R86, R89, 0x1, P4 ;  /* 0x0000005956077211 */ /* 0x001fe200020f0eff */
[----:B------:R0:W-:Y:S01]  /*5280*/  STG.E.U16 desc[UR22][R28.64], R153 ;  /* 0x000000991c007986 */ /* 0x0001e2000c101516 */
[----:B------:R-:W-:Y:S02]  /*5290*/  LEA R86, P4, R68, R45, 0x1 ;  /* 0x0000002d44567211 */ /* 0x000fe400078808ff */
[----:B------:R-:W-:Y:S01]  /*52a0*/  LEA.HI.X.SX32 R91, R84, R89, 0x1, P3 ;  /* 0x00000059545b7211 */ /* 0x000fe200018f0eff */
[----:B------:R2:W-:Y:S01]  /*52b0*/  STG.E.U16 desc[UR22][R30.64], R8 ;  /* 0x000000081e007986 */ /* 0x0005e2000c101516 */
[----:B------:R-:W-:Y:S02]  /*52c0*/  LEA R84, P3, R64, R45, 0x1 ;  /* 0x0000002d40547211 */ /* 0x000fe400078608ff */
[----:B------:R-:W-:Y:S01]  /*52d0*/  LEA.HI.X.SX32 R87, R68, R89, 0x1, P4 ;  /* 0x0000005944577211 */ /* 0x000fe200020f0eff */
[----:B------:R-:W-:Y:S01]  /*52e0*/  STG.E.U16 desc[UR22][R78.64], R9 ;  /* 0x000000094e007986 */ /* 0x000fe2000c101516 */
[----:B-1----:R-:W-:-:S02]  /*52f0*/  PRMT R5, R8, 0x7632, R5 ;  /* 0x0000763208057816 */ /* 0x002fc40000000005 */
[-C--:B------:R-:W-:Y:S01]  /*5300*/  LEA R68, P4, R66, R45.reuse, 0x1 ;  /* 0x0000002d42447211 */ /* 0x080fe200078808ff */
[----:B------:R1:W-:Y:S01]  /*5310*/  STG.E.U16 desc[UR22][R70.64], R10 ;  /* 0x0000000a46007986 */ /* 0x0003e2000c101516 */
[----:B0-----:R-:W-:Y:S02]  /*5320*/  PRMT R29, R9, 0x7632, R29 ;  /* 0x00007632091d7816 */ /* 0x001fe4000000001d */
[----:B------:R-:W-:Y:S01]  /*5330*/  LEA R62, P5, R58, R45, 0x1 ;  /* 0x0000002d3a3e7211 */ /* 0x000fe200078a08ff */
[----:B------:R0:W-:Y:S01]  /*5340*/  STG.E.U16 desc[UR22][R6.64], R11 ;  /* 0x0000000b06007986 */ /* 0x0001e2000c101516 */
[----:B--2---:R-:W-:Y:S02]  /*5350*/  PRMT R31, R10, 0x7632, R31 ;  /* 0x000076320a1f7816 */ /* 0x004fe4000000001f */
[----:B------:R-:W-:Y:S01]  /*5360*/  LEA.HI.X.SX32 R85, R64, R89, 0x1, P3 ;  /* 0x0000005940557211 */ /* 0x000fe200018f0eff */
[----:B------:R2:W-:Y:S01]  /*5370*/  STG.E.U16 desc[UR22][R74.64], R5 ;  /* 0x000000054a007986 */ /* 0x0005e2000c101516 */
[----:B------:R-:W-:-:S02]  /*5380*/  LEA R64, P3, R54, R45, 0x1 ;  /* 0x0000002d36407211 */ /* 0x000fc400078608ff */
[----:B------:R-:W-:Y:S01]  /*5390*/  LEA.HI.X.SX32 R69, R66, R89, 0x1, P4 ;  /* 0x0000005942457211 */ /* 0x000fe200020f0eff */
[----:B------:R-:W-:Y:S01]  /*53a0*/  STG.E.U16 desc[UR22][R80.64], R29 ;  /* 0x0000001d50007986 */ /* 0x000fe2000c101516 */
[----:B-1----:R-:W-:Y:S02]  /*53b0*/  PRMT R71, R11, 0x7632, R71 ;  /* 0x000076320b477816 */ /* 0x002fe40000000047 */
[----:B------:R-:W-:Y:S01]  /*53c0*/  LEA R66, P4, R56, R45, 0x1 ;  /* 0x0000002d38427211 */ /* 0x000fe200078808ff */
[----:B------:R-:W-:Y:S01]  /*53d0*/  STG.E.U16 desc[UR22][R90.64], R31 ;  /* 0x0000001f5a007986 */ /* 0x000fe2000c101516 */
[----:B------:R-:W-:Y:S02]  /*53e0*/  LEA.HI.X.SX32 R73, R60, R89, 0x1, P6 ;  /* 0x000000593c497211 */ /* 0x000fe400030f0eff */
[----:B------:R-:W-:Y:S01]  /*53f0*/  LEA R60, P6, R52, R45, 0x1 ;  /* 0x0000002d343c7211 */ /* 0x000fe200078c08ff */
[----:B------:R-:W-:Y:S01]  /*5400*/  STG.E.U16 desc[UR22][R86.64], R71 ;  /* 0x0000004756007986 */ /* 0x000fe2000c101516 */
[----:B------:R-:W-:-:S02]  /*5410*/  LEA.HI.X.SX32 R63, R58, R89, 0x1, P5 ;  /* 0x000000593a3f7211 */ /* 0x000fc400028f0eff */
[----:B------:R-:W-:Y:S01]  /*5420*/  PRMT R4, R12, 0x7632, R4 ;  /* 0x000076320c047816 */ /* 0x000fe20000000004 */
[----:B------:R-:W-:Y:S01]  /*5430*/  STG.E.U16 desc[UR22][R76.64], R12 ;  /* 0x0000000c4c007986 */ /* 0x000fe2000c101516 */
[----:B------:R-:W-:Y:S02]  /*5440*/  LEA R58, P5, R46, R45, 0x1 ;  /* 0x0000002d2e3a7211 */ /* 0x000fe400078a08ff */
[----:B------:R-:W-:Y:S01]  /*5450*/  LEA.HI.X.SX32 R65, R54, R89, 0x1, P3 ;  /* 0x0000005936417211 */ /* 0x000fe200018f0eff */
[----:B------:R-:W-:Y:S01]  /*5460*/  STG.E.U16 desc[UR22][R82.64], R13 ;  /* 0x0000000d52007986 */ /* 0x000fe2000c101516 */
[----:B0-----:R-:W-:Y:S02]  /*5470*/  PRMT R7, R13, 0x7632, R7 ;  /* 0x000076320d077816 */ /* 0x001fe40000000007 */
        /* <DEDUP_REMOVED lines=8> */
[----:B------:R-:W-:Y:S02]  /*5500*/  PRMT R6, R15, 0x7632, R6 ;  /* 0x000076320f067816 */ /* 0x000fe40000000006 */
[----:B------:R-:W-:Y:S01]  /*5510*/  LEA R52, P6, R42, R45, 0x1 ;  /* 0x0000002d2a347211 */ /* 0x000fe200078c08ff */
[----:B------:R-:W-:Y:S01]  /*5520*/  STG.E.U16 desc[UR22][R62.64], R7 ;  /* 0x000000073e007986 */ /* 0x000fe2000c101516 */
[----:B------:R-:W-:-:S02]  /*5530*/  LEA.HI.X.SX32 R59, R46, R89, 0x1, P5 ;  /* 0x000000592e3b7211 */ /* 0x000fc400028f0eff */
[-C--:B------:R-:W-:Y:S01]  /*5540*/  LEA.HI.X.SX32 R55, R48, R89.reuse, 0x1, P3 ;  /* 0x0000005930377211 */ /* 0x080fe200018f0eff */
[----:B------:R0:W-:Y:S01]  /*5550*/  STG.E.U16 desc[UR22][R64.64], R8 ;  /* 0x0000000840007986 */ /* 0x0001e2000c101516 */
[-C--:B------:R-:W-:Y:S02]  /*5560*/  LEA.HI.X.SX32 R57, R40, R89.reuse, 0x1, P4 ;  /* 0x0000005928397211 */ /* 0x080fe400020f0eff */
[----:B------:R-:W-:Y:S01]  /*5570*/  LEA.HI.X.SX32 R53, R42, R89, 0x1, P6 ;  /* 0x000000592a357211 */ /* 0x000fe200030f0eff */
[----:B------:R-:W-:Y:S01]  /*5580*/  STG.E.U16 desc[UR22][R66.64], R6 ;  /* 0x0000000642007986 */ /* 0x000fe2000c101516 */
[----:B--2---:R-:W-:Y:S02]  /*5590*/  PRMT R5, R16, 0x7632, R5 ;  /* 0x0000763210057816 */ /* 0x004fe40000000005 */
[-C--:B------:R-:W-:Y:S01]  /*55a0*/  LEA R46, P5, R44, R45.reuse, 0x1 ;  /* 0x0000002d2c2e7211 */ /* 0x080fe200078a08ff */
[----:B------:R-:W-:Y:S01]  /*55b0*/  STG.E.U16 desc[UR22][R60.64], R16 ;  /* 0x000000103c007986 */ /* 0x000fe2000c101516 */
[----:B------:R-:W-:-:S02]  /*55c0*/  LEA R48, P3, R50, R45, 0x1 ;  /* 0x0000002d32307211 */ /* 0x000fc400078608ff */
[-C--:B------:R-:W-:Y:S01]  /*55d0*/  LEA R40, P4, R104, R45.reuse, 0x1 ;  /* 0x0000002d68287211 */ /* 0x080fe200078808ff */
[----:B------:R-:W-:Y:S01]  /*55e0*/  STG.E.U16 desc[UR22][R58.64], R17 ;  /* 0x000000113a007986 */ /* 0x000fe2000c101516 */
[----:B------:R-:W-:Y:S02]  /*55f0*/  LEA R42, P6, R106, R45, 0x1 ;  /* 0x0000002d6a2a7211 */ /* 0x000fe400078c08ff */
[----:B------:R-:W-:Y:S01]  /*5600*/  LEA.HI.X.SX32 R47, R44, R89, 0x1, P5 ;  /* 0x000000592c2f7211 */ /* 0x000fe200028f0eff */
[----:B------:R-:W-:Y:S01]  /*5610*/  STG.E.U16 desc[UR22][R54.64], R18 ;  /* 0x0000001236007986 */ /* 0x000fe2000c101516 */
[----:B------:R-:W-:Y:S02]  /*5620*/  LEA R92, P5, R108, R45, 0x1 ;  /* 0x0000002d6c5c7211 */ /* 0x000fe400078a08ff */
[----:B------:R-:W-:Y:S01]  /*5630*/  LEA.HI.X.SX32 R49, R50, R89, 0x1, P3 ;  /* 0x0000005932317211 */ /* 0x000fe200018f0eff */
[----:B------:R-:W-:Y:S01]  /*5640*/  STG.E.U16 desc[UR22][R56.64], R19 ;  /* 0x0000001338007986 */ /* 0x000fe2000c101516 */
[----:B------:R-:W-:-:S02]  /*5650*/  LEA R50, P3, R110, R45, 0x1 ;  /* 0x0000002d6e327211 */ /* 0x000fc400078608ff */
[----:B------:R-:W-:Y:S01]  /*5660*/  LEA.HI.X.SX32 R41, R104, R89, 0x1, P4 ;  /* 0x0000005968297211 */ /* 0x000fe200020f0eff */
[----:B------:R-:W-:Y:S01]  /*5670*/  STG.E.U16 desc[UR22][R52.64], R5 ;  /* 0x0000000534007986 */ /* 0x000fe2000c101516 */
[----:B------:R-:W-:Y:S02]  /*5680*/  LEA R94, P4, R112, R45, 0x1 ;  /* 0x0000002d705e7211 */ /* 0x000fe400078808ff */
[----:B------:R-:W-:Y:S01]  /*5690*/  LEA.HI.X.SX32 R43, R106, R89, 0x1, P6 ;  /* 0x000000596a2b7211 */ /* 0x000fe200030f0eff */
[----:B------:R-:W1:Y:S01]  /*56a0*/  LDS.128 R4, [R39+UR20] ;  /* 0x0000001427047984 */ /* 0x000e620008000c00 */
[----:B------:R-:W-:Y:S02]  /*56b0*/  LEA R96, P6, R116, R45, 0x1 ;  /* 0x0000002d74607211 */ /* 0x000fe400078c08ff */
[----:B------:R-:W-:Y:S02]  /*56c0*/  LEA.HI.X.SX32 R93, R108, R89, 0x1, P5 ;  /* 0x000000596c5d7211 */ /* 0x000fe400028f0eff */
[----:B------:R-:W-:-:S02]  /*56d0*/  LEA R98, P5, R124, R45, 0x1 ;  /* 0x0000002d7c627211 */ /* 0x000fc400078a08ff */
[----:B------:R-:W-:Y:S02]  /*56e0*/  LEA.HI.X.SX32 R51, R110, R89, 0x1, P3 ;  /* 0x000000596e337211 */ /* 0x000fe400018f0eff */
[----:B------:R-:W-:Y:S02]  /*56f0*/  LEA R100, P3, R128, R45, 0x1 ;  /* 0x0000002d80647211 */ /* 0x000fe400078608ff */
[----:B------:R-:W-:Y:S02]  /*5700*/  LEA.HI.X.SX32 R95, R112, R89, 0x1, P4 ;  /* 0x00000059705f7211 */ /* 0x000fe400020f0eff */
[----:B------:R-:W-:Y:S02]  /*5710*/  LEA R104, P4, R126, R45, 0x1 ;  /* 0x0000002d7e687211 */ /* 0x000fe400078808ff */
[----:B------:R-:W-:Y:S02]  /*5720*/  PRMT R9, R17, 0x7632, R9 ;  /* 0x0000763211097816 */ /* 0x000fe40000000009 */
[----:B------:R-:W-:-:S02]  /*5730*/  LEA.HI.X.SX32 R97, R116, R89, 0x1, P6 ;  /* 0x0000005974617211 */ /* 0x000fc400030f0eff */
[----:B------:R-:W-:Y:S01]  /*5740*/  PRMT R10, R18, 0x7632, R10 ;  /* 0x00007632120a7816 */ /* 0x000fe2000000000a */
[----:B------:R-:W-:Y:S01]  /*5750*/  STG.E.U16 desc[UR22][R46.64], R9 ;  /* 0x000000092e007986 */ /* 0x000fe2000c101516 */
[----:B------:R-:W-:Y:S02]  /*5760*/  LEA R112, P6, R120, R45, 0x1 ;  /* 0x0000002d78707211 */ /* 0x000fe400078c08ff */
[----:B------:R-:W-:Y:S01]  /*5770*/  LEA.HI.X.SX32 R99, R124, R89, 0x1, P5 ;  /* 0x000000597c637211 */ /* 0x000fe200028f0eff */
[----:B------:R2:W-:Y:S01]  /*5780*/  STG.E.U16 desc[UR22][R48.64], R10 ;  /* 0x0000000a30007986 */ /* 0x0005e2000c101516 */
[----:B------:R-:W-:Y:S02]  /*5790*/  PRMT R11, R19, 0x7632, R11 ;  /* 0x00007632130b7816 */ /* 0x000fe4000000000b */
        /* <DEDUP_REMOVED lines=8> */
[----:B------:R-:W-:Y:S01]  /*5820*/  STG.E.U16 desc[UR22][R92.64], R21 ;  /* 0x000000155c007986 */ /* 0x000fe2000c101516 */
[----:B------:R-:W-:Y:S02]  /*5830*/  LEA R108, P6, R132, R45, 0x1 ;  /* 0x0000002d846c7211 */ /* 0x000fe400078c08ff */
[----:B------:R-:W-:Y:S01]  /*5840*/  LEA.HI.X.SX32 R103, R118, R89, 0x1, P5 ;  /* 0x0000005976677211 */ /* 0x000fe200028f0eff */
[----:B------:R-:W-:Y:S01]  /*5850*/  STG.E.U16 desc[UR22][R50.64], R22 ;  /* 0x0000001632007986 */ /* 0x000fe2000c101516 */
[----:B0-----:R-:W-:-:S02]  /*5860*/  PRMT R8, R20, 0x7632, R8 ;  /* 0x0000763214087816 */ /* 0x001fc40000000008 */
[----:B------:R-:W-:Y:S01]  /*5870*/  LEA R110, P5, R134, R45, 0x1 ;  /* 0x0000002d866e7211 */ /* 0x000fe200078a08ff */
[----:B------:R-:W-:Y:S01]  /*5880*/  STG.E.U16 desc[UR22][R94.64], R23 ;  /* 0x000000175e007986 */ /* 0x000fe2000c101516 */
[----:B------:R-:W-:Y:S02]  /*5890*/  LEA.HI.X.SX32 R117, R114, R89, 0x1, P3 ;  /* 0x0000005972757211 */ /* 0x000fe400018f0eff */
[----:B--2---:R-:W-:Y:S01]  /*58a0*/  PRMT R49, R21, 0x7632, R49 ;  /* 0x0000763215317816 */ /* 0x004fe20000000031 */
[----:B------:R0:W-:Y:S01]  /*58b0*/  STG.E.U16 desc[UR22][R96.64], R8 ;  /* 0x0000000860007986 */ /* 0x0001e2000c101516 */
[----:B------:R-:W-:Y:S02]  /*58c0*/  LEA R114, P3, R136, R45, 0x1 ;  /* 0x0000002d88727211 */ /* 0x000fe400078608ff */
[----:B------:R-:W-:Y:S01]  /*58d0*/  LEA.HI.X.SX32 R107, R122, R89, 0x1, P4 ;  /* 0x000000597a6b7211 */ /* 0x000fe200020f0eff */
[----:B------:R-:W-:Y:S01]  /*58e0*/  STG.E.U16 desc[UR22][R98.64], R49 ;  /* 0x0000003162007986 */ /* 0x000fe2000c101516 */
[----:B------:R-:W-:-:S02]  /*58f0*/  PRMT R12, R22, 0x7632, R12 ;  /* 0x00007632160c7816 */ /* 0x000fc4000000000c */
[----:B------:R-:W-:Y:S02]  /*5900*/  LEA R118, P4, R140, R45, 0x1 ;  /* 0x0000002d8c767211 */ /* 0x000fe400078808ff */
[----:B------:R-:W-:Y:S01]  /*5910*/  PRMT R13, R23, 0x7632, R13 ;  /* 0x00007632170d7816 */ /* 0x000fe2000000000d */
[----:B------:R-:W-:Y:S01]  /*5920*/  STG.E.U16 desc[UR22][R100.64], R12 ;  /* 0x0000000c64007986 */ /* 0x000fe2000c101516 */
[----:B------:R-:W-:Y:S01]  /*5930*/  LEA.HI.X.SX32 R109, R132, R89, 0x1, P6 ;  /* 0x00000059846d7211 */ /* 0x000fe200030f0eff */
[----:B0-----:R-:W0:Y:S01]  /*5940*/  LDC.64 R8, c[0x0][0x230] ;  /* 0x00008c00ff087b82 */ /* 0x001e220000000a00 */
[----:B------:R-:W-:Y:S01]  /*5950*/  LEA R120, P6, R142, R45, 0x1 ;  /* 0x0000002d8e787211 */ /* 0x000fe200078c08ff */
[----:B------:R-:W-:Y:S01]  /*5960*/  STG.E.U16 desc[UR22][R104.64], R13 ;  /* 0x0000000d68007986 */ /* 0x000fe2000c101516 */
[----:B------:R-:W-:Y:S02]  /*5970*/  LEA.HI.X.SX32 R111, R134, R89, 0x1, P5 ;  /* 0x00000059866f7211 */ /* 0x000fe400028f0eff */
[----:B------:R-:W-:Y:S01]  /*5980*/  LEA R122, P5, R148, R45, 0x1 ;  /* 0x0000002d947a7211 */ /* 0x000fe200078a08ff */
[----:B----4-:R-:W-:Y:S01]  /*5990*/  STG.E.U16 desc[UR22][R112.64], R24 ;  /* 0x0000001870007986 */ /* 0x010fe2000c101516 */
[----:B------:R-:W-:-:S02]  /*59a0*/  LEA.HI.X.SX32 R115, R136, R89, 0x1, P3 ;  /* 0x0000005988737211 */ /* 0x000fc400018f0eff */
[----:B------:R-:W-:Y:S01]  /*59b0*/  LEA R124, P3, R146, R45, 0x1 ;  /* 0x0000002d927c7211 */ /* 0x000fe200078608ff */
[----:B------:R-:W-:Y:S01]  /*59c0*/  STG.E.U16 desc[UR22][R102.64], R25 ;  /* 0x0000001966007986 */ /* 0x000fe2000c101516 */
[----:B------:R-:W-:Y:S02]  /*59d0*/  LEA.HI.X.SX32 R119, R140, R89, 0x1, P4 ;  /* 0x000000598c777211 */ /* 0x000fe400020f0eff */
[----:B------:R-:W-:Y:S01]  /*59e0*/  LEA R126, P4, R156, R45, 0x1 ;  /* 0x0000002d9c7e7211 */ /* 0x000fe200078808ff */
[----:B------:R-:W-:Y:S01]  /*59f0*/  STG.E.U16 desc[UR22][R116.64], R26 ;  /* 0x0000001a74007986 */ /* 0x000fe2000c101516 */
[----:B------:R-:W-:Y:S02]  /*5a00*/  PRMT R54, R24, 0x7632, R54 ;  /* 0x0000763218367816 */ /* 0x000fe40000000036 */
[----:B------:R-:W-:Y:S01]  /*5a10*/  LEA.HI.X.SX32 R121, R142, R89, 0x1, P6 ;  /* 0x000000598e797211 */ /* 0x000fe200030f0eff */
[----:B------:R-:W-:Y:S01]  /*5a20*/  STG.E.U16 desc[UR22][R106.64], R27 ;  /* 0x0000001b6a007986 */ /* 0x000fe2000c101516 */
[----:B------:R-:W-:-:S02]  /*5a30*/  PRMT R55, R25, 0x7632, R55 ;  /* 0x0000763219377816 */ /* 0x000fc40000000037 */
[----:B------:R-:W-:Y:S01]  /*5a40*/  LEA R128, P6, R154, R45, 0x1 ;  /* 0x0000002d9a807211 */ /* 0x000fe200078c08ff */
[----:B------:R-:W-:Y:S01]  /*5a50*/  STG.E.U16 desc[UR22][R108.64], R54 ;  /* 0x000000366c007986 */ /* 0x000fe2000c101516 */
[----:B------:R-:W-:Y:S02]  /*5a60*/  LEA.HI.X.SX32 R123, R148, R89, 0x1, P5 ;  /* 0x00000059947b7211 */ /* 0x000fe400028f0eff */
[----:B------:R-:W-:Y:S01]  /*5a70*/  PRMT R57, R26, 0x7632, R57 ;  /* 0x000076321a397816 */ /* 0x000fe20000000039 */
[----:B------:R-:W-:Y:S01]  /*5a80*/  STG.E.U16 desc[UR22][R110.64], R55 ;  /* 0x000000376e007986 */ /* 0x000fe2000c101516 */
[----:B------:R-:W-:Y:S02]  /*5a90*/  LEA R130, P5, R152, R45, 0x1 ;  /* 0x0000002d98827211 */ /* 0x000fe400078a08ff */
[----:B------:R-:W-:Y:S01]  /*5aa0*/  LEA.HI.X.SX32 R125, R146, R89, 0x1, P3 ;  /* 0x00000059927d7211 */ /* 0x000fe200018f0eff */
[----:B------:R-:W-:Y:S01]  /*5ab0*/  STG.E.U16 desc[UR22][R114.64], R57 ;  /* 0x0000003972007986 */ /* 0x000fe2000c101516 */
[----:B------:R-:W-:-:S02]  /*5ac0*/  PRMT R59, R27, 0x7632, R59 ;  /* 0x000076321b3b7816 */ /* 0x000fc4000000003b */
[----:B------:R-:W-:Y:S02]  /*5ad0*/  LEA R132, P3, R158, R45, 0x1 ;  /* 0x0000002d9e847211 */ /* 0x000fe400078608ff */
[----:B------:R-:W-:Y:S01]  /*5ae0*/  LEA.HI.X.SX32 R127, R156, R89, 0x1, P4 ;  /* 0x000000599c7f7211 */ /* 0x000fe200020f0eff */
[----:B------:R-:W-:Y:S01]  /*5af0*/  STG.E.U16 desc[UR22][R118.64], R59 ;  /* 0x0000003b76007986 */ /* 0x000fe2000c101516 */
[----:B------:R-:W-:Y:S02]  /*5b00*/  LEA R134, P4, R150, R45, 0x1 ;  /* 0x0000002d96867211 */ /* 0x000fe400078808ff */
[----:B------:R-:W-:Y:S01]  /*5b10*/  LEA.HI.X.SX32 R129, R154, R89, 0x1, P6 ;  /* 0x000000599a817211 */ /* 0x000fe200030f0eff */
[----:B-----5:R-:W-:Y:S01]  /*5b20*/  STG.E.U16 desc[UR22][R120.64], R32 ;  /* 0x0000002078007986 */ /* 0x020fe2000c101516 */
[----:B------:R-:W-:Y:S02]  /*5b30*/  LEA R136, P6, R160, R45, 0x1 ;  /* 0x0000002da0887211 */ /* 0x000fe400078c08ff */
[----:B------:R-:W-:Y:S01]  /*5b40*/  LEA.HI.X.SX32 R131, R152, R89, 0x1, P5 ;  /* 0x0000005998837211 */ /* 0x000fe200028f0eff */
[----:B------:R-:W-:Y:S01]  /*5b50*/  STG.E.U16 desc[UR22][R122.64], R33 ;  /* 0x000000217a007986 */ /* 0x000fe2000c101516 */
[----:B------:R-:W-:-:S02]  /*5b60*/  LEA R138, P5, R162, R45, 0x1 ;  /* 0x0000002da28a7211 */ /* 0x000fc400078a08ff */
[----:B------:R-:W-:Y:S01]  /*5b70*/  LEA.HI.X.SX32 R133, R158, R89, 0x1, P3 ;  /* 0x000000599e857211 */ /* 0x000fe200018f0eff */
[----:B------:R-:W-:Y:S01]  /*5b80*/  STG.E.U16 desc[UR22][R124.64], R34 ;  /* 0x000000227c007986 */ /* 0x000fe2000c101516 */
[----:B------:R-:W-:Y:S02]  /*5b90*/  PRMT R64, R32, 0x7632, R64 ;  /* 0x0000763220407816 */ /* 0x000fe40000000040 */
[----:B------:R-:W-:Y:S01]  /*5ba0*/  LEA R140, P3, R164, R45, 0x1 ;  /* 0x0000002da48c7211 */ /* 0x000fe200078608ff */
[----:B------:R-:W-:Y:S01]  /*5bb0*/  STG.E.U16 desc[UR22][R126.64], R35 ;  /* 0x000000237e007986 */ /* 0x000fe2000c101516 */
[----:B------:R-:W-:Y:S02]  /*5bc0*/  LEA.HI.X.SX32 R135, R150, R89, 0x1, P4 ;  /* 0x0000005996877211 */ /* 0x000fe400020f0eff */
[----:B------:R-:W-:Y:S01]  /*5bd0*/  PRMT R65, R33, 0x7632, R65 ;  /* 0x0000763221417816 */ /* 0x000fe20000000041 */
[----:B------:R-:W-:Y:S01]  /*5be0*/  STG.E.U16 desc[UR22][R128.64], R64 ;  /* 0x0000004080007986 */ /* 0x000fe2000c101516 */
[----:B------:R-:W-:-:S02]  /*5bf0*/  LEA R142, P4, R166, R45, 0x1 ;  /* 0x0000002da68e7211 */ /* 0x000fc400078808ff */
[----:B------:R-:W-:Y:S01]  /*5c00*/  PRMT R66, R34, 0x7632, R66 ;  /* 0x0000763222427816 */ /* 0x000fe20000000042 */
[----:B------:R-:W-:Y:S01]  /*5c10*/  STG.E.U16 desc[UR22][R130.64], R65 ;  /* 0x0000004182007986 */ /* 0x000fe2000c101516 */
[----:B------:R-:W-:Y:S02]  /*5c20*/  LEA.HI.X.SX32 R137, R160, R89, 0x1, P6 ;  /* 0x00000059a0897211 */ /* 0x000fe400030f0eff */
[----:B------:R-:W-:Y:S01]  /*5c30*/  PRMT R67, R35, 0x7632, R67 ;  /* 0x0000763223437816 */ /* 0x000fe20000000043 */
[----:B------:R-:W-:Y:S01]  /*5c40*/  STG.E.U16 desc[UR22][R132.64], R66 ;  /* 0x0000004284007986 */ /* 0x000fe2000c101516 */
[----:B------:R-:W-:Y:S02]  /*5c50*/  LEA R44, P6, R168, R45, 0x1 ;  /* 0x0000002da82c7211 */ /* 0x000fe400078c08ff */
[----:B------:R-:W-:Y:S01]  /*5c60*/  LEA.HI.X.SX32 R139, R162, R89, 0x1, P5 ;  /* 0x00000059a28b7211 */ /* 0x000fe200028f0eff */
[----:B------:R-:W-:Y:S01]  /*5c70*/  STG.E.U16 desc[UR22][R134.64], R67 ;  /* 0x0000004386007986 */ /* 0x000fe2000c101516 */
[----:B------:R-:W-:-:S02]  /*5c80*/  LEA R144, P5, R170, R45, 0x1 ;  /* 0x0000002daa907211 */ /* 0x000fc400078a08ff */
[-C--:B------:R-:W-:Y:S01]  /*5c90*/  LEA.HI.X.SX32 R141, R164, R89.reuse, 0x1, P3 ;  /* 0x00000059a48d7211 */ /* 0x080fe200018f0eff */
[----:B-1----:R1:W-:Y:S01]  /*5ca0*/  STG.E.U16 desc[UR22][R136.64], R4 ;  /* 0x0000000488007986 */ /* 0x0023e2000c101516 */
[----:B------:R-:W-:Y:S02]  /*5cb0*/  LEA.HI.X.SX32 R143, R166, R89, 0x1, P4 ;  /* 0x00000059a68f7211 */ /* 0x000fe400020f0eff */
[-C--:B------:R-:W-:Y:S01]  /*5cc0*/  LEA R146, P3, R172, R45.reuse, 0x1 ;  /* 0x0000002dac927211 */ /* 0x080fe200078608ff */
[----:B------:R2:W-:Y:S01]  /*5cd0*/  STG.E.U16 desc[UR22][R138.64], R5 ;  /* 0x000000058a007986 */ /* 0x0005e2000c101516 */
[----:B------:R-:W-:Y:S02]  /*5ce0*/  LEA R148, P4, R174, R45, 0x1 ;  /* 0x0000002dae947211 */ /* 0x000fe400078808ff */
[----:B------:R-:W-:Y:S01]  /*5cf0*/  LEA.HI.X.SX32 R45, R168, R89, 0x1, P6 ;  /* 0x00000059a82d7211 */ /* 0x000fe200030f0eff */
[----:B------:R3:W-:Y:S01]  /*5d00*/  STG.E.U16 desc[UR22][R140.64], R6 ;  /* 0x000000068c007986 */ /* 0x0007e2000c101516 */
[----:B------:R-:W-:-:S02]  /*5d10*/  PRMT R22, R4, 0x7632, R22 ;  /* 0x0000763204167816 */ /* 0x000fc40000000016 */
[-C--:B------:R-:W-:Y:S01]  /*5d20*/  LEA.HI.X.SX32 R145, R170, R89.reuse, 0x1, P5 ;  /* 0x00000059aa917211 */ /* 0x080fe200028f0eff */
[----:B------:R3:W-:Y:S01]  /*5d30*/  STG.E.U16 desc[UR22][R142.64], R7 ;  /* 0x000000078e007986 */ /* 0x0007e2000c101516 */
[----:B------:R-:W-:Y:S02]  /*5d40*/  PRMT R72, R5, 0x7632, R72 ;  /* 0x0000763205487816 */ /* 0x000fe40000000048 */
[-C--:B------:R-:W-:Y:S01]  /*5d50*/  LEA.HI.X.SX32 R147, R172, R89.reuse, 0x1, P3 ;  /* 0x00000059ac937211 */ /* 0x080fe200018f0eff */
[----:B------:R3:W-:Y:S01]  /*5d60*/  STG.E.U16 desc[UR22][R44.64], R22 ;  /* 0x000000162c007986 */ /* 0x0007e2000c101516 */
[----:B------:R-:W-:Y:S02]  /*5d70*/  PRMT R73, R6, 0x7632, R73 ;  /* 0x0000763206497816 */ /* 0x000fe40000000049 */
[----:B------:R-:W-:Y:S01]  /*5d80*/  LEA.HI.X.SX32 R149, R174, R89, 0x1, P4 ;  /* 0x00000059ae957211 */ /* 0x000fe200020f0eff */
[----:B------:R3:W-:Y:S01]  /*5d90*/  STG.E.U16 desc[UR22][R144.64], R72 ;  /* 0x0000004890007986 */ /* 0x0007e2000c101516 */
[----:B------:R-:W-:-:S02]  /*5da0*/  PRMT R74, R7, 0x7632, R74 ;  /* 0x00007632074a7816 */ /* 0x000fc4000000004a */
[----:B-1----:R-:W-:Y:S01]  /*5db0*/  FSEL R4, R37, -INF , P1 ;  /* 0xff80000025047808 */ /* 0x002fe20000800000 */
[----:B------:R3:W-:Y:S01]  /*5dc0*/  STG.E.U16 desc[UR22][R146.64], R73 ;  /* 0x0000004992007986 */ /* 0x0007e2000c101516 */
[----:B--2---:R-:W-:-:S03]  /*5dd0*/  FSEL R5, R38, -INF , P2 ;  /* 0xff80000026057808 */ /* 0x004fc60001000000 */
[----:B------:R3:W-:Y:S01]  /*5de0*/  STG.E.U16 desc[UR22][R148.64], R74 ;  /* 0x0000004a94007986 */ /* 0x0007e2000c101516 */
[----:B------:R-:W-:Y:S01]  /*5df0*/  FFMA R89, R4, 0.69314718246459960938, R3 ;  /* 0x3f31721804597823 */ /* 0x000fe20000000003 */
[----:B------:R-:W-:Y:S01]  /*5e00*/  FFMA R88, R5, 0.69314718246459960938, R88 ;  /* 0x3f31721805587823 */ /* 0x000fe20000000058 */
[----:B------:R-:W-:Y:S01]  /*5e10*/  LOP3.LUT R4, R2, 0x1f8, RZ, 0xc0, !PT ;  /* 0x000001f802047812 */ /* 0x000fe200078ec0ff */
[----:B------:R-:W-:Y:S01]  /*5e20*/  BAR.SYNC.DEFER_BLOCKING 0x0 ;  /* 0x0000000000007b1d */ /* 0x000fe20000010000 */
[C---:B------:R-:W-:Y:S02]  /*5e30*/  IMAD.SHL.U32 R3, R0.reuse, 0x4, RZ ;  /* 0x0000000400037824 */ /* 0x040fe400078e00ff */
[----:B------:R-:W-:-:S03]  /*5e40*/  IMAD.HI R0, R0, 0x4, RZ ;  /* 0x0000000400007827 */ /* 0x000fc600078e02ff */
[----:B0-----:R-:W-:-:S04]  /*5e50*/  IADD3 R2, P1, P2, R3, UR6, R8 ;  /* 0x0000000603027c10 */ /* 0x001fc8000fa3e008 */
[----:B------:R-:W-:Y:S01]  /*5e60*/  IADD3.X R3, R0, UR5, R9, P1, P2 ;  /* 0x0000000500037c10 */ /* 0x000fe20008fe4409 */
[----:B------:R3:W-:Y:S01]  /*5e70*/  STS.64 [R4+UR20], R88 ;  /* 0x0000005804007988 */ /* 0x0007e20008000a14 */
[----:B------:R-:W-:Y:S06]  /*5e80*/  BAR.SYNC.DEFER_BLOCKING 0x0 ;  /* 0x0000000000007b1d */ /* 0x000fec0000010000 */
[----:B------:R-:W-:Y:S05]  /*5e90*/  @P0 EXIT ;  /* 0x000000000000094d */ /* 0x000fea0003800000 */
[----:B------:R-:W0:Y:S04]  /*5ea0*/  LDS R5, [R36] ;  /* 0x0000000024057984 */ /* 0x000e280000000800 */
[----:B0-----:R-:W-:Y:S01]  /*5eb0*/  STG.E desc[UR22][R2.64], R5 ;  /* 0x0000000502007986 */ /* 0x001fe2000c101916 */
[----:B------:R-:W-:Y:S05]  /*5ec0*/  EXIT ;  /* 0x000000000000794d */ /* 0x000fea0003800000 */
.L_x_2:
[----:B------:R-:W-:-:S00]  /*5ed0*/  BRA `(.L_x_2) ;  /* 0xfffffffc00fc7947 */ /* 0x000fc0000383ffff */
[----:B------:R-:W-:-:S00]  /*5ee0*/  NOP ;  /* 0x0000000000007918 */ /* 0x000fc00000000000 */
        /* <DEDUP_REMOVED lines=9> */
.L_x_3:


//--------------------- .nv.global.init           --------------------------
	.section	.nv.global.init,"aw",@progbits
.nv.global.init:
	.type		_$_str,@object
	.size		_$_str,(.L_0 - _$_str)
_$_str:
        /*0000*/ 	.byte	0x5f, 0x5f, 0x43, 0x55, 0x44, 0x41, 0x5f, 0x46, 0x54, 0x5a, 0x00
.L_0:


//--------------------- .nv.shared.attn_fwd       --------------------------
	.section	.nv.shared.attn_fwd,"aw",@nobits
	.sectionflags	@""
	.align	16
	.zero		1024


//--------------------- .nv.shared.reserved.0     --------------------------
	.section	.nv.shared.reserved.0,"aw",@nobits
	.weak		__nv_reservedSMEM_offset_0_alias
	.size		__nv_reservedSMEM_offset_0_alias, 0, 0
	.other		__nv_reservedSMEM_offset_0_alias,@"STO_CUDA_RESERVED_SHARED STV_DEFAULT"
__nv_reservedSMEM_offset_0_alias:
	.zero		0


//--------------------- .nv.constant0.attn_fwd    --------------------------
	.section	.nv.constant0.attn_fwd,"a",@progbits
	.sectionflags	@""
	.align	4
.nv.constant0.attn_fwd:
	.zero		664


//--------------------- SYMBOLS --------------------------

	.type		.nv.reservedSmem.offset0,@object
	.size		.nv.reservedSmem.offset0,0x4
